	.target	sm_90a

	.elftype	@"ET_EXEC"


//--------------------- .note.nv.tkinfo           --------------------------
	.section	.note.nv.tkinfo,"",@"SHT_NOTE"
	.sectionflags	@"SHF_NOTE_NV_TKINFO"
	.tkinfo
        /*0018*/ 	.word	0x00000002
        /*0030*/ 	.string	""
        /*0030*/ 	.string	"ptxas"
        /*0030*/ 	.string	"Cuda compilation tools, release 13.0, V13.0.88"
        /*0030*/ 	.string	"Build cuda_13.0.r13.0/compiler.36424714_0"
        /*0030*/ 	.string	"-v  -suppress-debug-info  -lineinfo  -arch sm_90a "



//--------------------- .note.nv.cuinfo           --------------------------
	.section	.note.nv.cuinfo,"",@"SHT_NOTE"
	.sectionflags	@"SHF_NOTE_NV_CUINFO"
        /*0018*/ 	.short	0x0002
        /*001a*/ 	.short	0x005a
        /*001c*/ 	.short	0x0082
	.zero		2


//--------------------- .nv.info                  --------------------------
	.section	.nv.info,"",@"SHT_CUDA_INFO"
	.align	4


	//----- nvinfo : EIATTR_REGCOUNT
	.align		4
        /*0000*/ 	.byte	0x04, 0x2f
        /*0002*/ 	.short	(.L_1 - .L_0)
	.align		4
.L_0:
        /*0004*/ 	.word	index@(gluon_wgmma)
        /*0008*/ 	.word	0x0000005a


	//----- nvinfo : EIATTR_FRAME_SIZE
	.align		4
.L_1:
        /*000c*/ 	.byte	0x04, 0x11
        /*000e*/ 	.short	(.L_3 - .L_2)
	.align		4
.L_2:
        /*0010*/ 	.word	index@(gluon_wgmma)
        /*0014*/ 	.word	0x00000000


	//----- nvinfo : EIATTR_MIN_STACK_SIZE
	.align		4
.L_3:
        /*0018*/ 	.byte	0x04, 0x12
        /*001a*/ 	.short	(.L_5 - .L_4)
	.align		4
.L_4:
        /*001c*/ 	.word	index@(gluon_wgmma)
        /*0020*/ 	.word	0x00000000
.L_5:


//--------------------- .nv.compat                --------------------------
	.section	.nv.compat,"",@"SHT_CUDA_COMPAT_INFO"
	.align	4
        /*0000*/ 	.byte	0x02, 0x09, 0x01, 0x00, 0x02, 0x02, 0x04, 0x00, 0x02, 0x05, 0x05, 0x00, 0x03, 0x07, 0x01, 0x01
        /*0010*/ 	.byte	0x02, 0x03, 0x03, 0x00, 0x02, 0x06, 0x01, 0x00, 0x04, 0x0b, 0x08, 0x00, 0x00, 0x00, 0x00, 0x00
        /*0020*/ 	.byte	0x00, 0x00, 0x00, 0x00


//--------------------- .nv.info.gluon_wgmma      --------------------------
	.section	.nv.info.gluon_wgmma,"",@"SHT_CUDA_INFO"
	.sectionflags	@""
	.align	4


	//----- nvinfo : EIATTR_CUDA_API_VERSION
	.align		4
        /*0000*/ 	.byte	0x04, 0x37
        /*0002*/ 	.short	(.L_7 - .L_6)
.L_6:
        /*0004*/ 	.word	0x00000082


	//----- nvinfo : EIATTR_KPARAM_INFO
	.align		4
.L_7:
        /*0008*/ 	.byte	0x04, 0x17
        /*000a*/ 	.short	(.L_9 - .L_8)
.L_8:
        /*000c*/ 	.word	0x00000000
        /*0010*/ 	.short	0x000a
        /*0012*/ 	.short	0x0048
        /*0014*/ 	.byte	0x00, 0xf4, 0x21, 0x00


	//----- nvinfo : EIATTR_KPARAM_INFO
	.align		4
.L_9:
        /*0018*/ 	.byte	0x04, 0x17
        /*001a*/ 	.short	(.L_11 - .L_10)
.L_10:
        /*001c*/ 	.word	0x00000000
        /*0020*/ 	.short	0x0009
        /*0022*/ 	.short	0x0040
        /*0024*/ 	.byte	0x00, 0xf4, 0x21, 0x00


	//----- nvinfo : EIATTR_KPARAM_INFO
	.align		4
.L_11:
        /*0028*/ 	.byte	0x04, 0x17
        /*002a*/ 	.short	(.L_13 - .L_12)
.L_12:
        /*002c*/ 	.word	0x00000000
        /*0030*/ 	.short	0x0008
        /*0032*/ 	.short	0x0038
        /*0034*/ 	.byte	0x00, 0xf0, 0x21, 0x00


	//----- nvinfo : EIATTR_KPARAM_INFO
	.align		4
.L_13:
        /*0038*/ 	.byte	0x04, 0x17
        /*003a*/ 	.short	(.L_15 - .L_14)
.L_14:
        /*003c*/ 	.word	0x00000000
        /*0040*/ 	.short	0x0007
        /*0042*/ 	.short	0x0030
        /*0044*/ 	.byte	0x00, 0xf0, 0x21, 0x00


	//----- nvinfo : EIATTR_KPARAM_INFO
	.align		4
.L_15:
        /*0048*/ 	.byte	0x04, 0x17
        /*004a*/ 	.short	(.L_17 - .L_16)
.L_16:
        /*004c*/ 	.word	0x00000000
        /*0050*/ 	.short	0x0006
        /*0052*/ 	.short	0x0028
        /*0054*/ 	.byte	0x00, 0xf0, 0x21, 0x00


	//----- nvinfo : EIATTR_KPARAM_INFO
	.align		4
.L_17:
        /*0058*/ 	.byte	0x04, 0x17
        /*005a*/ 	.short	(.L_19 - .L_18)
.L_18:
        /*005c*/ 	.word	0x00000000
        /*0060*/ 	.short	0x0005
        /*0062*/ 	.short	0x0020
        /*0064*/ 	.byte	0x00, 0xf0, 0x11, 0x00


	//----- nvinfo : EIATTR_KPARAM_INFO
	.align		4
.L_19:
        /*0068*/ 	.byte	0x04, 0x17
        /*006a*/ 	.short	(.L_21 - .L_20)
.L_20:
        /*006c*/ 	.word	0x00000000
        /*0070*/ 	.short	0x0004
        /*0072*/ 	.short	0x001c
        /*0074*/ 	.byte	0x00, 0xf0, 0x11, 0x00


	//----- nvinfo : EIATTR_KPARAM_INFO
	.align		4
.L_21:
        /*0078*/ 	.byte	0x04, 0x17
        /*007a*/ 	.short	(.L_23 - .L_22)
.L_22:
        /*007c*/ 	.word	0x00000000
        /*0080*/ 	.short	0x0003
        /*0082*/ 	.short	0x0018
        /*0084*/ 	.byte	0x00, 0xf0, 0x11, 0x00


	//----- nvinfo : EIATTR_KPARAM_INFO
	.align		4
.L_23:
        /*0088*/ 	.byte	0x04, 0x17
        /*008a*/ 	.short	(.L_25 - .L_24)
.L_24:
        /*008c*/ 	.word	0x00000000
        /*0090*/ 	.short	0x0002
        /*0092*/ 	.short	0x0010
        /*0094*/ 	.byte	0x00, 0xf4, 0x21, 0x00


	//----- nvinfo : EIATTR_KPARAM_INFO
	.align		4
.L_25:
        /*0098*/ 	.byte	0x04, 0x17
        /*009a*/ 	.short	(.L_27 - .L_26)
.L_26:
        /*009c*/ 	.word	0x00000000
        /*00a0*/ 	.short	0x0001
        /*00a2*/ 	.short	0x0008
        /*00a4*/ 	.byte	0x00, 0xf4, 0x21, 0x00


	//----- nvinfo : EIATTR_KPARAM_INFO
	.align		4
.L_27:
        /*00a8*/ 	.byte	0x04, 0x17
        /*00aa*/ 	.short	(.L_29 - .L_28)
.L_28:
        /*00ac*/ 	.word	0x00000000
        /*00b0*/ 	.short	0x0000
        /*00b2*/ 	.short	0x0000
        /*00b4*/ 	.byte	0x00, 0xf4, 0x21, 0x00


	//----- nvinfo : EIATTR_SPARSE_MMA_MASK
	.align		4
.L_29:
        /*00b8*/ 	.byte	0x03, 0x50
        /*00ba*/ 	.short	0x0000


	//----- nvinfo : EIATTR_MAXREG_COUNT
	.align		4
        /*00bc*/ 	.byte	0x03, 0x1b
        /*00be*/ 	.short	0x00ff


	//----- nvinfo : EIATTR_NUM_BARRIERS
	.align		4
        /*00c0*/ 	.byte	0x02, 0x4c
        /*00c2*/ 	.byte	0x01
	.zero		1


	//----- nvinfo : EIATTR_MERCURY_ISA_VERSION
	.align		4
        /*00c4*/ 	.byte	0x03, 0x5f
        /*00c6*/ 	.short	0x0101


	//----- nvinfo : EIATTR_INT_WARP_WIDE_INSTR_OFFSETS
	.align		4
        /*00c8*/ 	.byte	0x04, 0x31
        /*00ca*/ 	.short	(.L_31 - .L_30)


	//   ....[0]....
.L_30:
        /*00cc*/ 	.word	0x000013c0


	//   ....[1]....
        /*00d0*/ 	.word	0x00001450


	//   ....[2]....
        /*00d4*/ 	.word	0x00001830


	//   ....[3]....
        /*00d8*/ 	.word	0x00001840


	//   ....[4]....
        /*00dc*/ 	.word	0x00001850


	//   ....[5]....
        /*00e0*/ 	.word	0x00001860


	//   ....[6]....
        /*00e4*/ 	.word	0x00001c80


	//   ....[7]....
        /*00e8*/ 	.word	0x00001cc0


	//----- nvinfo : EIATTR_COOP_GROUP_MASK_REGIDS
	.align		4
.L_31:
        /*00ec*/ 	.byte	0x04, 0x29
        /*00ee*/ 	.short	(.L_33 - .L_32)


	//   ....[0]....
.L_32:
        /*00f0*/ 	.word	0xffffffff


	//   ....[1]....
        /*00f4*/ 	.word	0xffffffff


	//   ....[2]....
        /*00f8*/ 	.word	0xffffffff


	//----- nvinfo : EIATTR_COOP_GROUP_INSTR_OFFSETS
	.align		4
.L_33:
        /*00fc*/ 	.byte	0x04, 0x28
        /*00fe*/ 	.short	(.L_35 - .L_34)


	//   ....[0]....
.L_34:
        /*0100*/ 	.word	0x00000140


	//   ....[1]....
        /*0104*/ 	.word	0x00000700


	//   ....[2]....
        /*0108*/ 	.word	0x00000cf0


	//----- nvinfo : EIATTR_MBARRIER_INSTR_OFFSETS
	.align		4
.L_35:
        /*010c*/ 	.byte	0x04, 0x39
        /*010e*/ 	.short	(.L_37 - .L_36)


	//   ....[0]....
.L_36:
        /*0110*/ 	.word	0x000014e0
        /*0114*/ 	.word	0x000000ff
        /*0118*/ 	.word	0x00003000
        /*011c*/ 	.short	0x0100
        /*011e*/ 	.byte	0x08
	.zero		1


	//   ....[1]....
        /*0120*/ 	.word	0x00001970
        /*0124*/ 	.word	0x000000ff
        /*0128*/ 	.word	0x00003000
        /*012c*/ 	.short	0x010a
        /*012e*/ 	.byte	0x08
	.zero		1


	//   ....[2]....
        /*0130*/ 	.word	0x00001bb0
        /*0134*/ 	.word	0x000000ff
        /*0138*/ 	.word	0x00003000
        /*013c*/ 	.short	0x0108
        /*013e*/ 	.byte	0x08
	.zero		1


	//   ....[3]....
        /*0140*/ 	.word	0x00002080
        /*0144*/ 	.word	0x000000ff
        /*0148*/ 	.word	0x00003000
        /*014c*/ 	.short	0x010a
        /*014e*/ 	.byte	0x08
	.zero		1


	//----- nvinfo : EIATTR_NUM_MBARRIERS
	.align		4
.L_37:
        /*0150*/ 	.byte	0x03, 0x38
        /*0152*/ 	.short	0x0001


	//----- nvinfo : EIATTR_EXIT_INSTR_OFFSETS
	.align		4
        /*0154*/ 	.byte	0x04, 0x1c
        /*0156*/ 	.short	(.L_39 - .L_38)


	//   ....[0]....
.L_38:
        /*0158*/ 	.word	0x00002070


	//----- nvinfo : EIATTR_REQNTID
	.align		4
.L_39:
        /*015c*/ 	.byte	0x04, 0x10
        /*015e*/ 	.short	(.L_41 - .L_40)
.L_40:
        /*0160*/ 	.word	0x00000080
        /*0164*/ 	.word	0x00000001
        /*0168*/ 	.word	0x00000001


	//----- nvinfo : EIATTR_CRS_STACK_SIZE
	.align		4
.L_41:
        /*016c*/ 	.byte	0x04, 0x1e
        /*016e*/ 	.short	(.L_43 - .L_42)
.L_42:
        /*0170*/ 	.word	0x00000000


	//----- nvinfo : EIATTR_CBANK_PARAM_SIZE
	.align		4
.L_43:
        /*0174*/ 	.byte	0x03, 0x19
        /*0176*/ 	.short	0x0050


	//----- nvinfo : EIATTR_PARAM_CBANK
	.align		4
        /*0178*/ 	.byte	0x04, 0x0a
        /*017a*/ 	.short	(.L_45 - .L_44)
	.align		4
.L_44:
        /*017c*/ 	.word	index@(.nv.constant0.gluon_wgmma)
        /*0180*/ 	.short	0x0210
        /*0182*/ 	.short	0x0050


	//----- nvinfo : EIATTR_SW_WAR
	.align		4
.L_45:
        /*0184*/ 	.byte	0x04, 0x36
        /*0186*/ 	.short	(.L_47 - .L_46)
.L_46:
        /*0188*/ 	.word	0x00000008
.L_47:


//--------------------- .nv.callgraph             --------------------------
	.section	.nv.callgraph,"",@"SHT_CUDA_CALLGRAPH"
	.align	4
	.sectionentsize	8
	.align		4
        /*0000*/ 	.word	0x00000000
	.align		4
        /*0004*/ 	.word	0xffffffff
	.align		4
        /*0008*/ 	.word	0x00000000
	.align		4
        /*000c*/ 	.word	0xfffffffe
	.align		4
        /*0010*/ 	.word	0x00000000
	.align		4
        /*0014*/ 	.word	0xfffffffd
	.align		4
        /*0018*/ 	.word	0x00000000
	.align		4
        /*001c*/ 	.word	0xfffffffc


//--------------------- .text.gluon_wgmma         --------------------------
	.section	.text.gluon_wgmma,"ax",@progbits
	.align	128
        .global         gluon_wgmma
        .type           gluon_wgmma,@function
        .size           gluon_wgmma,(.L_x_53 - gluon_wgmma)
        .other          gluon_wgmma,@"STO_CUDA_ENTRY STV_DEFAULT"
gluon_wgmma:
.text.gluon_wgmma:
[----:B------:R-:W-:Y:S01]  /*0000*/  LDC R1, c[0x0][0x28] ;  /* 0x00000a00ff017b82 */ /* 0x000fe20000000800 */
[----:B------:R-:W1:Y:S07]  /*0010*/  S2R R0, SR_TID.X ;  /* 0x0000000000007919 */ /* 0x000e6e0000002100 */
[----:B------:R-:W2:Y:S01]  /*0020*/  S2UR UR4, SR_CgaCtaId ;  /* 0x00000000000479c3 */ /* 0x000ea20000008800 */
[----:B------:R-:W-:Y:S01]  /*0030*/  UMOV UR8, 0x400 ;  /* 0x0000040000087882 */ /* 0x000fe20000000000 */
[----:B------:R-:W-:Y:S01]  /*0040*/  ULDC UR6, c[0x0][0xc] ;  /* 0x0000030000067ab9 */ /* 0x000fe20000000800 */
[----:B------:R-:W-:Y:S01]  /*0050*/  ULDC.64 UR20, c[0x0][0x250] ;  /* 0x0000940000147ab9 */ /* 0x000fe20000000a00 */
[----:B------:R-:W-:Y:S04]  /*0060*/  BSSY B0, `(.L_x_0) ;  /* 0x000001d000007945 */ /* 0x000fe80003800000 */
[----:B------:R-:W3:Y:S08]  /*0070*/  LDC R12, c[0x0][0x230] ;  /* 0x00008c00ff0c7b82 */ /* 0x000ef00000000800 */
[----:B------:R-:W-:Y:S08]  /*0080*/  S2UR UR27, SR_CTAID.Y ;  /* 0x00000000001b79c3 */ /* 0x000ff00000002600 */
[----:B------:R-:W4:Y:S01]  /*0090*/  S2UR UR5, SR_CTAID.Z ;  /* 0x00000000000579c3 */ /* 0x000f220000002700 */
[----:B--2---:R-:W-:-:S03]  /*00a0*/  ULEA UR8, UR4, UR8, 0x18 ;  /* 0x0000000804087291 */ /* 0x004fc6000f8ec03f */
[----:B------:R-:W-:Y:S01]  /*00b0*/  ULDC UR4, c[0x0][0x10] ;  /* 0x0000040000047ab9 */ /* 0x000fe20000000800 */
[----:B-1----:R-:W-:-:S03]  /*00c0*/  LOP3.LUT R7, R0, 0x7f, RZ, 0xc0, !PT ;  /* 0x0000007f00077812 */ /* 0x002fc600078ec0ff */
[----:B------:R-:W1:Y:S01]  /*00d0*/  S2UR UR26, SR_CTAID.X ;  /* 0x00000000001a79c3 */ /* 0x000e620000002500 */
[----:B---3--:R-:W-:Y:S01]  /*00e0*/  VIADD R5, R12, 0xffffffff ;  /* 0xffffffff0c057836 */ /* 0x008fe20000000000 */
[C---:B------:R-:W-:Y:S02]  /*00f0*/  ISETP.GE.U32.AND P0, PT, R7.reuse, 0x20, PT ;  /* 0x000000200700780c */ /* 0x040fe40003f06070 */
[C---:B------:R-:W-:Y:S02]  /*0100*/  ISETP.NE.U32.AND P2, PT, R7.reuse, RZ, PT ;  /* 0x000000ff0700720c */ /* 0x040fe40003f45070 */
[----:B------:R-:W-:Y:S02]  /*0110*/  LEA R4, R7, UR8, 0x2 ;  /* 0x0000000807047c11 */ /* 0x000fe4000f8e10ff */
[----:B------:R-:W2:Y:S07]  /*0120*/  LDC R6, c[0x0][0x228] ;  /* 0x00008a00ff067b82 */ /* 0x000eae0000000800 */
[----:B------:R3:W-:Y:S01]  /*0130*/  @!P0 STS [R4], RZ ;  /* 0x000000ff04008388 */ /* 0x0007e20000000800 */
[----:B------:R-:W-:-:S03]  /*0140*/  NOP ;  /* 0x0000000000007918 */ /* 0x000fc60000000000 */
[----:B------:R3:W-:Y:S01]  /*0150*/  @!P2 STS [UR8+0x20], R5 ;  /* 0x00002005ff00a988 */ /* 0x0007e20008000808 */
[----:B----4-:R-:W-:-:S04]  /*0160*/  UIMAD UR4, UR5, UR4, UR27 ;  /* 0x00000004050472a4 */ /* 0x010fc8000f8e021b */
[----:B-1----:R-:W-:-:S04]  /*0170*/  UIMAD UR4, UR4, UR6, UR26 ;  /* 0x00000006040472a4 */ /* 0x002fc8000f8e021a */
[----:B------:R-:W-:Y:S01]  /*0180*/  UIMAD UR6, UR4, 0x180, URZ ;  /* 0x00000180040678a4 */ /* 0x000fe2000f8e023f */
[----:B--2---:R-:W-:-:S03]  /*0190*/  VIADD R6, R6, 0xffffffff ;  /* 0xffffffff06067836 */ /* 0x004fc60000000000 */
[----:B------:R-:W-:-:S04]  /*01a0*/  UIADD3 UR24, UP0, UR6, UR20, URZ ;  /* 0x0000001406187290 */ /* 0x000fc8000ff1e03f */
[----:B------:R-:W-:Y:S01]  /*01b0*/  ULEA.HI.X.SX32 UR25, UR6, UR21, 0x1, UP0 ;  /* 0x0000001506197291 */ /* 0x000fe200080f0e3f */
[----:B---3--:R-:W-:Y:S11]  /*01c0*/  @P2 BRA `(.L_x_1) ;  /* 0x0000000000182947 */ /* 0x008ff60003800000 */
[----:B------:R-:W1:Y:S01]  /*01d0*/  LDS R2, [UR8+0x8] ;  /* 0x00000808ff027984 */ /* 0x000e620008000800 */
[----:B------:R-:W2:Y:S01]  /*01e0*/  LDC.64 R8, c[0x0][0x210] ;  /* 0x00008400ff087b82 */ /* 0x000ea20000000a00 */
[----:B------:R-:W-:Y:S02]  /*01f0*/  IMAD.MOV.U32 R3, RZ, RZ, 0x70 ;  /* 0x00000070ff037424 */ /* 0x000fe400078e00ff */
[----:B--2---:R2:W-:Y:S03]  /*0200*/  STS.64 [UR8], R8 ;  /* 0x00000008ff007988 */ /* 0x0045e60008000a08 */
[----:B-1----:R-:W-:-:S05]  /*0210*/  LOP3.LUT R2, R2, 0x10, R3, 0xd8, !PT ;  /* 0x0000001002027812 */ /* 0x002fca00078ed803 */
[----:B------:R2:W-:Y:S02]  /*0220*/  STS [UR8+0x8], R2 ;  /* 0x00000802ff007988 */ /* 0x0005e40008000808 */
.L_x_1:
[----:B------:R-:W-:Y:S05]  /*0230*/  BSYNC B0 ;  /* 0x0000000000007941 */ /* 0x000fea0003800000 */
.L_x_0:
[----:B------:R-:W-:Y:S04]  /*0240*/  BSSY B0, `(.L_x_2) ;  /* 0x000000a000007945 */ /* 0x000fe80003800000 */
[----:B------:R-:W-:Y:S05]  /*0250*/  @P2 BRA `(.L_x_3) ;  /* 0x0000000000202947 */ /* 0x000fea0003800000 */
[----:B--2---:R-:W1:Y:S01]  /*0260*/  LDS R2, [UR8+0x34] ;  /* 0x00003408ff027984 */ /* 0x004e620008000800 */
[----:B------:R-:W-:Y:S02]  /*0270*/  IMAD.MOV.U32 R3, RZ, RZ, 0x3f000000 ;  /* 0x3f000000ff037424 */ /* 0x000fe400078e00ff */
[----:B------:R-:W-:Y:S01]  /*0280*/  @!P2 IMAD.MOV.U32 R8, RZ, RZ, 0x3f ;  /* 0x0000003fff08a424 */ /* 0x000fe200078e00ff */
[----:B------:R-:W2:Y:S02]  /*0290*/  @!P2 LDS R9, [UR8+0x38] ;  /* 0x00003808ff09a984 */ /* 0x000ea40008000800 */
[----:B-1----:R-:W-:Y:S02]  /*02a0*/  LOP3.LUT R2, R2, 0xff000000, R3, 0xb8, !PT ;  /* 0xff00000002027812 */ /* 0x002fe400078eb803 */
[----:B--2---:R-:W-:-:S03]  /*02b0*/  @!P2 LOP3.LUT R3, R9, 0xff, R8, 0xb8, !PT ;  /* 0x000000ff0903a812 */ /* 0x004fc600078eb808 */
[----:B------:R1:W-:Y:S04]  /*02c0*/  STS [UR8+0x34], R2 ;  /* 0x00003402ff007988 */ /* 0x0003e80008000808 */
[----:B------:R1:W-:Y:S02]  /*02d0*/  @!P2 STS [UR8+0x38], R3 ;  /* 0x00003803ff00a988 */ /* 0x0003e40008000808 */
.L_x_3:
[----:B------:R-:W-:Y:S05]  /*02e0*/  BSYNC B0 ;  /* 0x0000000000007941 */ /* 0x000fea0003800000 */
.L_x_2:
[----:B------:R-:W-:Y:S04]  /*02f0*/  BSSY B0, `(.L_x_4) ;  /* 0x000000a000007945 */ /* 0x000fe80003800000 */
[----:B------:R-:W-:Y:S05]  /*0300*/  @P2 BRA `(.L_x_5) ;  /* 0x0000000000202947 */ /* 0x000fea0003800000 */
[----:B-12---:R-:W1:Y:S01]  /*0310*/  LDS R2, [UR8+0x1c] ;  /* 0x00001c08ff027984 */ /* 0x006e620008000800 */
[----:B------:R-:W2:Y:S03]  /*0320*/  LDC.64 R10, c[0x0][0x238] ;  /* 0x00008e00ff0a7b82 */ /* 0x000ea60000000a00 */
[----:B------:R3:W-:Y:S01]  /*0330*/  STS [UR8+0x24], R6 ;  /* 0x00002406ff007988 */ /* 0x0007e20008000808 */
[--C-:B--2---:R-:W-:Y:S02]  /*0340*/  SHF.R.U32.HI R9, RZ, 0x4, R11.reuse ;  /* 0x00000004ff097819 */ /* 0x104fe4000001160b */
[----:B------:R-:W-:-:S05]  /*0350*/  SHF.R.U64 R3, R10, 0x4, R11 ;  /* 0x000000040a037819 */ /* 0x000fca000000120b */
[----:B------:R3:W-:Y:S01]  /*0360*/  STS [UR8+0xc], R3 ;  /* 0x00000c03ff007988 */ /* 0x0007e20008000808 */
[----:B-1----:R-:W-:-:S05]  /*0370*/  LOP3.LUT R2, R2, 0xf, R9, 0xb8, !PT ;  /* 0x0000000f02027812 */ /* 0x002fca00078eb809 */
[----:B------:R3:W-:Y:S02]  /*0380*/  STS [UR8+0x1c], R2 ;  /* 0x00001c02ff007988 */ /* 0x0007e40008000808 */
.L_x_5:
[----:B------:R-:W-:Y:S05]  /*0390*/  BSYNC B0 ;  /* 0x0000000000007941 */ /* 0x000fea0003800000 */
.L_x_4:
[----:B------:R-:W-:Y:S04]  /*03a0*/  BSSY B1, `(.L_x_6) ;  /* 0x000001e000017945 */ /* 0x000fe80003800000 */
[----:B------:R-:W-:Y:S01]  /*03b0*/  BSSY B0, `(.L_x_7) ;  /* 0x0000019000007945 */ /* 0x000fe20003800000 */
[----:B--2---:R-:W-:-:S03]  /*03c0*/  IMAD.MOV.U32 R8, RZ, RZ, RZ ;  /* 0x000000ffff087224 */ /* 0x004fc600078e00ff */
[----:B------:R-:W-:Y:S05]  /*03d0*/  @P2 BRA `(.L_x_8) ;  /* 0x00000000001c2947 */ /* 0x000fea0003800000 */
[----:B-1-3--:R-:W1:Y:S02]  /*03e0*/  LDS R2, [UR8+0x34] ;  /* 0x00003408ff027984 */ /* 0x00ae640008000800 */
[----:B-1----:R-:W-:-:S05]  /*03f0*/  LOP3.LUT R2, R2, 0x7, RZ, 0xb8, !PT ;  /* 0x0000000702027812 */ /* 0x002fca00078eb8ff */
[----:B------:R1:W-:Y:S01]  /*0400*/  STS [UR8+0x34], R2 ;  /* 0x00003402ff007988 */ /* 0x0003e20008000808 */
[----:B------:R-:W-:Y:S05]  /*0410*/  @P2 BRA `(.L_x_9) ;  /* 0x00000000001c2947 */ /* 0x000fea0003800000 */
[----:B-1----:R-:W1:Y:S02]  /*0420*/  LDS R2, [UR8+0x34] ;  /* 0x00003408ff027984 */ /* 0x002e640008000800 */
[----:B-1----:R-:W-:-:S05]  /*0430*/  LOP3.LUT R2, R2, 0x38, RZ, 0xb8, !PT ;  /* 0x0000003802027812 */ /* 0x002fca00078eb8ff */
[----:B------:R2:W-:Y:S02]  /*0440*/  STS [UR8+0x34], R2 ;  /* 0x00003402ff007988 */ /* 0x0005e40008000808 */
.L_x_8:
[----:B------:R-:W-:Y:S05]  /*0450*/  @P2 BRA `(.L_x_10) ;  /* 0x00000000001c2947 */ /* 0x000fea0003800000 */
[----:B-123--:R-:W1:Y:S02]  /*0460*/  LDS R2, [UR8+0x8] ;  /* 0x00000808ff027984 */ /* 0x00ee640008000800 */
[----:B-1----:R-:W-:-:S05]  /*0470*/  LOP3.LUT R2, R2, 0x780, RZ, 0xb8, !PT ;  /* 0x0000078002027812 */ /* 0x002fca00078eb8ff */
[----:B------:R2:W-:Y:S02]  /*0480*/  STS [UR8+0x8], R2 ;  /* 0x00000802ff007988 */ /* 0x0005e40008000808 */
.L_x_9:
[----:B------:R-:W-:Y:S05]  /*0490*/  @P2 BRA `(.L_x_11) ;  /* 0x0000000000282947 */ /* 0x000fea0003800000 */
[----:B-12---:R-:W1:Y:S02]  /*04a0*/  LDS R2, [UR8+0x8] ;  /* 0x00000808ff027984 */ /* 0x006e640008000800 */
[----:B-1----:R-:W-:-:S05]  /*04b0*/  LOP3.LUT R2, R2, 0x1800, RZ, 0xb8, !PT ;  /* 0x0000180002027812 */ /* 0x002fca00078eb8ff */
[----:B------:R4:W-:Y:S02]  /*04c0*/  STS [UR8+0x8], R2 ;  /* 0x00000802ff007988 */ /* 0x0009e40008000808 */
.L_x_10:
[----:B------:R-:W-:Y:S05]  /*04d0*/  @P2 BREAK B0 ;  /* 0x0000000000002942 */ /* 0x000fea0003800000 */
[----:B------:R-:W-:Y:S05]  /*04e0*/  @P2 BRA `(.L_x_12) ;  /* 0x0000000000242947 */ /* 0x000fea0003800000 */
[----:B-1-3--:R-:W1:Y:S01]  /*04f0*/  LDS R3, [UR8+0x8] ;  /* 0x00000808ff037984 */ /* 0x00ae620008000800 */
[----:B--2-4-:R-:W-:-:S05]  /*0500*/  IMAD.MOV.U32 R2, RZ, RZ, 0x6000 ;  /* 0x00006000ff027424 */ /* 0x014fca00078e00ff */
[----:B-1----:R-:W-:-:S04]  /*0510*/  LOP3.LUT R2, R3, 0x4000, R2, 0xd8, !PT ;  /* 0x0000400003027812 */ /* 0x002fc800078ed802 */
[----:B------:R-:W-:-:S05]  /*0520*/  LOP3.LUT R2, R2, 0x400000, RZ, 0xb8, !PT ;  /* 0x0040000002027812 */ /* 0x000fca00078eb8ff */
[----:B------:R3:W-:Y:S02]  /*0530*/  STS [UR8+0x8], R2 ;  /* 0x00000802ff007988 */ /* 0x0007e40008000808 */
.L_x_11:
[----:B------:R-:W-:Y:S05]  /*0540*/  BSYNC B0 ;  /* 0x0000000000007941 */ /* 0x000fea0003800000 */
.L_x_7:
[----:B-123--:R-:W1:Y:S02]  /*0550*/  @!P2 LDS R2, [UR8+0x8] ;  /* 0x00000808ff02a984 */ /* 0x00ee640008000800 */
[----:B-1----:R-:W-:-:S05]  /*0560*/  @!P2 LOP3.LUT R2, R2, 0x8000, RZ, 0xb8, !PT ;  /* 0x000080000202a812 */ /* 0x002fca00078eb8ff */
[----:B------:R5:W-:Y:S02]  /*0570*/  @!P2 STS [UR8+0x8], R2 ;  /* 0x00000802ff00a988 */ /* 0x000be40008000808 */
.L_x_12:
[----:B------:R-:W-:Y:S05]  /*0580*/  BSYNC B1 ;  /* 0x0000000000017941 */ /* 0x000fea0003800000 */
.L_x_6:
[----:B------:R-:W-:Y:S05]  /*0590*/  WARPSYNC.ALL ;  /* 0x0000000000007948 */ /* 0x000fea0003800000 */
[----:B------:R-:W-:Y:S05]  /*05a0*/  @P0 BRA `(.L_x_13) ;  /* 0x0000000000300947 */ /* 0x000fea0003800000 */
[----:B-12345:R-:W1:Y:S01]  /*05b0*/  S2R R2, SR_LANEID ;  /* 0x0000000000027919 */ /* 0x03ee620000000000 */
[----:B------:R-:W-:Y:S05]  /*05c0*/  WARPSYNC.ALL ;  /* 0x0000000000007948 */ /* 0x000fea0003800000 */
[----:B-1----:R-:W-:-:S05]  /*05d0*/  IMAD.SHL.U32 R9, R2, 0x4, RZ ;  /* 0x0000000402097824 */ /* 0x002fca00078e00ff */
[----:B------:R-:W1:Y:S01]  /*05e0*/  LDS R11, [R9+UR8] ;  /* 0x00000008090b7984 */ /* 0x000e620008000800 */
[----:B------:R-:W-:Y:S01]  /*05f0*/  IADD3 R2, P1, R9, UR24, RZ ;  /* 0x0000001809027c10 */ /* 0x000fe2000ff3e0ff */
[----:B------:R-:W-:-:S04]  /*0600*/  UMOV UR4, UR24 ;  /* 0x0000001800047c82 */ /* 0x000fc80008000000 */
[----:B------:R-:W-:Y:S01]  /*0610*/  IMAD.X R3, RZ, RZ, UR25, P1 ;  /* 0x00000019ff037e24 */ /* 0x000fe200088e06ff */
[----:B------:R-:W-:-:S04]  /*0620*/  UMOV UR5, UR25 ;  /* 0x0000001900057c82 */ /* 0x000fc80008000000 */
[----:B-1----:R1:W2:Y:S01]  /*0630*/  ATOMG.E.EXCH.STRONG.GPU PT, RZ, [R2], R11 ;  /* 0x0000000b02ff73a8 */ /* 0x0022a200041ee100 */
[----:B------:R-:W-:-:S04]  /*0640*/  DEPBAR {5,4,3,2,1,0} ;  /* 0x0000003f0000791a */ /* 0x000fc80000000000 */
[----:B------:R1:W-:Y:S01]  /*0650*/  UTMACCTL.IV [UR4] ;  /* 0x00000000040079b9 */ /* 0x0003e20008000000 */
[----:B------:R-:W-:Y:S01]  /*0660*/  NOP ;  /* 0x0000000000007918 */ /* 0x000fe20000000000 */
.L_x_13:
[----:B------:R-:W-:Y:S05]  /*0670*/  @P0 BRA `(.L_x_14) ;  /* 0x00000000000c0947 */ /* 0x000fea0003800000 */
[----:B------:R0:W-:Y:S01]  /*0680*/  UTMACMDFLUSH ;  /* 0x00000000000079b7 */ /* 0x0001e20000000000 */
[----:B------:R-:W-:Y:S05]  /*0690*/  @P0 BRA `(.L_x_14) ;  /* 0x0000000000040947 */ /* 0x000fea0003800000 */
[----:B------:R-:W-:-:S04]  /*06a0*/  DEPBAR.LE SB0, 0x0 ;  /* 0x000080000000791a */ /* 0x000fc80000000000 */
.L_x_14:
[----:B------:R-:W-:Y:S05]  /*06b0*/  WARPSYNC.ALL ;  /* 0x0000000000007948 */ /* 0x000fea0003800000 */
[----:B--2---:R-:W-:Y:S06]  /*06c0*/  BAR.SYNC.DEFER_BLOCKING 0x0 ;  /* 0x0000000000007b1d */ /* 0x004fec0000010000 */
[----:B------:R-:W-:Y:S02]  /*06d0*/  BSSY B1, `(.L_x_15) ;  /* 0x000000b000017945 */ /* 0x000fe40003800000 */
[----:B------:R-:W-:Y:S06]  /*06e0*/  BAR.SYNC.DEFER_BLOCKING 0x0 ;  /* 0x0000000000007b1d */ /* 0x000fec0000010000 */
[----:B------:R2:W-:Y:S01]  /*06f0*/  @!P0 STS [R4], RZ ;  /* 0x000000ff04008388 */ /* 0x0005e20000000800 */
[----:B------:R-:W-:Y:S01]  /*0700*/  NOP ;  /* 0x0000000000007918 */ /* 0x000fe20000000000 */
[----:B------:R-:W-:Y:S05]  /*0710*/  @P2 BRA `(.L_x_16) ;  /* 0x0000000000182947 */ /* 0x000fea0003800000 */
[----:B-1-345:R-:W1:Y:S01]  /*0720*/  LDS R2, [UR8+0x8] ;  /* 0x00000808ff027984 */ /* 0x03ae620008000800 */
[----:B------:R-:W3:Y:S01]  /*0730*/  LDC.64 R10, c[0x0][0x218] ;  /* 0x00008600ff0a7b82 */ /* 0x000ee20000000a00 */
[----:B------:R-:W-:Y:S02]  /*0740*/  IMAD.MOV.U32 R3, RZ, RZ, 0x70 ;  /* 0x00000070ff037424 */ /* 0x000fe400078e00ff */
[----:B---3--:R3:W-:Y:S03]  /*0750*/  STS.64 [UR8], R10 ;  /* 0x0000000aff007988 */ /* 0x0087e60008000a08 */
[----:B-1----:R-:W-:-:S05]  /*0760*/  LOP3.LUT R2, R2, 0x10, R3, 0xd8, !PT ;  /* 0x0000001002027812 */ /* 0x002fca00078ed803 */
[----:B------:R3:W-:Y:S02]  /*0770*/  STS [UR8+0x8], R2 ;  /* 0x00000802ff007988 */ /* 0x0007e40008000808 */
.L_x_16:
[----:B-1----:R-:W-:Y:S05]  /*0780*/  BSYNC B1 ;  /* 0x0000000000017941 */ /* 0x002fea0003800000 */
.L_x_15:
[----:B------:R-:W-:Y:S04]  /*0790*/  BSSY B2, `(.L_x_17) ;  /* 0x000000f000027945 */ /* 0x000fe80003800000 */
[----:B------:R-:W-:Y:S04]  /*07a0*/  BSSY B1, `(.L_x_18) ;  /* 0x000000c000017945 */ /* 0x000fe80003800000 */
[----:B------:R-:W-:Y:S05]  /*07b0*/  @P2 BRA `(.L_x_19) ;  /* 0x0000000000282947 */ /* 0x000fea0003800000 */
[----:B---345:R-:W1:Y:S01]  /*07c0*/  LDS R2, [UR8+0x34] ;  /* 0x00003408ff027984 */ /* 0x038e620008000800 */
[----:B------:R-:W-:Y:S01]  /*07d0*/  IMAD.MOV.U32 R3, RZ, RZ, 0x3f000000 ;  /* 0x3f000000ff037424 */ /* 0x000fe200078e00ff */
[----:B------:R-:W-:Y:S05]  /*07e0*/  @P2 BREAK B1 ;  /* 0x0000000000012942 */ /* 0x000fea0003800000 */
[----:B-1----:R-:W-:-:S05]  /*07f0*/  LOP3.LUT R2, R2, 0xff000000, R3, 0xb8, !PT ;  /* 0xff00000002027812 */ /* 0x002fca00078eb803 */
[----:B------:R1:W-:Y:S01]  /*0800*/  STS [UR8+0x34], R2 ;  /* 0x00003402ff007988 */ /* 0x0003e20008000808 */
[----:B------:R-:W-:Y:S05]  /*0810*/  @P2 BRA `(.L_x_20) ;  /* 0x0000000000182947 */ /* 0x000fea0003800000 */
[----:B------:R-:W3:Y:S01]  /*0820*/  LDS R3, [UR8+0x38] ;  /* 0x00003808ff037984 */ /* 0x000ee20008000800 */
[----:B-1----:R-:W-:-:S05]  /*0830*/  IMAD.MOV.U32 R2, RZ, RZ, 0x7f ;  /* 0x0000007fff027424 */ /* 0x002fca00078e00ff */
[----:B---3--:R-:W-:-:S05]  /*0840*/  LOP3.LUT R2, R3, 0xff, R2, 0xb8, !PT ;  /* 0x000000ff03027812 */ /* 0x008fca00078eb802 */
[----:B------:R1:W-:Y:S02]  /*0850*/  STS [UR8+0x38], R2 ;  /* 0x00003802ff007988 */ /* 0x0003e40008000808 */
.L_x_19:
[----:B------:R-:W-:Y:S05]  /*0860*/  BSYNC B1 ;  /* 0x0000000000017941 */ /* 0x000fea0003800000 */
.L_x_18:
[----:B------:R1:W-:Y:S02]  /*0870*/  @!P2 STS [UR8+0x20], R5 ;  /* 0x00002005ff00a988 */ /* 0x0003e40008000808 */
.L_x_20:
[----:B------:R-:W-:Y:S05]  /*0880*/  BSYNC B2 ;  /* 0x0000000000027941 */ /* 0x000fea0003800000 */
.L_x_17:
[----:B------:R-:W-:Y:S05]  /*0890*/  WARPSYNC.ALL ;  /* 0x0000000000007948 */ /* 0x000fea0003800000 */
[----:B-1----:R-:W1:Y:S01]  /*08a0*/  LDC R5, c[0x0][0x22c] ;  /* 0x00008b00ff057b82 */ /* 0x002e620000000800 */
[----:B------:R-:W-:Y:S01]  /*08b0*/  BSSY B2, `(.L_x_21) ;  /* 0x000000b000027945 */ /* 0x000fe20003800000 */
[----:B-1----:R-:W-:-:S03]  /*08c0*/  VIADD R5, R5, 0xffffffff ;  /* 0xffffffff05057836 */ /* 0x002fc60000000000 */
[----:B------:R-:W-:Y:S05]  /*08d0*/  @P2 BRA `(.L_x_22) ;  /* 0x0000000000202947 */ /* 0x000fea0003800000 */
[----:B---345:R-:W1:Y:S01]  /*08e0*/  LDS R2, [UR8+0x1c] ;  /* 0x00001c08ff027984 */ /* 0x038e620008000800 */
[----:B------:R-:W3:Y:S03]  /*08f0*/  LDC.64 R10, c[0x0][0x240] ;  /* 0x00009000ff0a7b82 */ /* 0x000ee60000000a00 */
[----:B------:R4:W-:Y:S01]  /*0900*/  STS [UR8+0x24], R5 ;  /* 0x00002405ff007988 */ /* 0x0009e20008000808 */
[--C-:B---3--:R-:W-:Y:S02]  /*0910*/  SHF.R.U32.HI R9, RZ, 0x4, R11.reuse ;  /* 0x00000004ff097819 */ /* 0x108fe4000001160b */
[----:B------:R-:W-:-:S05]  /*0920*/  SHF.R.U64 R3, R10, 0x4, R11 ;  /* 0x000000040a037819 */ /* 0x000fca000000120b */
[----:B------:R4:W-:Y:S01]  /*0930*/  STS [UR8+0xc], R3 ;  /* 0x00000c03ff007988 */ /* 0x0009e20008000808 */
[----:B-1----:R-:W-:-:S05]  /*0940*/  LOP3.LUT R2, R2, 0xf, R9, 0xb8, !PT ;  /* 0x0000000f02027812 */ /* 0x002fca00078eb809 */
[----:B------:R4:W-:Y:S02]  /*0950*/  STS [UR8+0x1c], R2 ;  /* 0x00001c02ff007988 */ /* 0x0009e40008000808 */
.L_x_22:
[----:B------:R-:W-:Y:S05]  /*0960*/  BSYNC B2 ;  /* 0x0000000000027941 */ /* 0x000fea0003800000 */
.L_x_21:
[----:B------:R-:W-:Y:S04]  /*0970*/  BSSY B3, `(.L_x_23) ;  /* 0x000001d000037945 */ /* 0x000fe80003800000 */
[----:B------:R-:W-:Y:S04]  /*0980*/  BSSY B2, `(.L_x_24) ;  /* 0x0000018000027945 */ /* 0x000fe80003800000 */
[----:B------:R-:W-:Y:S05]  /*0990*/  @P2 BRA `(.L_x_25) ;  /* 0x00000000001c2947 */ /* 0x000fea0003800000 */
[----:B---345:R-:W1:Y:S02]  /*09a0*/  LDS R2, [UR8+0x34] ;  /* 0x00003408ff027984 */ /* 0x038e640008000800 */
[----:B-1----:R-:W-:-:S05]  /*09b0*/  LOP3.LUT R2, R2, 0x7, RZ, 0xb8, !PT ;  /* 0x0000000702027812 */ /* 0x002fca00078eb8ff */
[----:B------:R1:W-:Y:S01]  /*09c0*/  STS [UR8+0x34], R2 ;  /* 0x00003402ff007988 */ /* 0x0003e20008000808 */
[----:B------:R-:W-:Y:S05]  /*09d0*/  @P2 BRA `(.L_x_26) ;  /* 0x00000000001c2947 */ /* 0x000fea0003800000 */
[----:B-1----:R-:W1:Y:S02]  /*09e0*/  LDS R2, [UR8+0x34] ;  /* 0x00003408ff027984 */ /* 0x002e640008000800 */
[----:B-1----:R-:W-:-:S05]  /*09f0*/  LOP3.LUT R2, R2, 0x38, RZ, 0xb8, !PT ;  /* 0x0000003802027812 */ /* 0x002fca00078eb8ff */
[----:B------:R1:W-:Y:S02]  /*0a00*/  STS [UR8+0x34], R2 ;  /* 0x00003402ff007988 */ /* 0x0003e40008000808 */
.L_x_25:
[----:B------:R-:W-:Y:S05]  /*0a10*/  @P2 BRA `(.L_x_27) ;  /* 0x00000000001c2947 */ /* 0x000fea0003800000 */
[----:B-1-345:R-:W1:Y:S02]  /*0a20*/  LDS R2, [UR8+0x8] ;  /* 0x00000808ff027984 */ /* 0x03ae640008000800 */
[----:B-1----:R-:W-:-:S05]  /*0a30*/  LOP3.LUT R2, R2, 0x780, RZ, 0xb8, !PT ;  /* 0x0000078002027812 */ /* 0x002fca00078eb8ff */
[----:B------:R3:W-:Y:S02]  /*0a40*/  STS [UR8+0x8], R2 ;  /* 0x00000802ff007988 */ /* 0x0007e40008000808 */
.L_x_26:
[----:B------:R-:W-:Y:S05]  /*0a50*/  @P2 BRA `(.L_x_28) ;  /* 0x0000000000282947 */ /* 0x000fea0003800000 */
[----:B-1-3--:R-:W1:Y:S02]  /*0a60*/  LDS R2, [UR8+0x8] ;  /* 0x00000808ff027984 */ /* 0x00ae640008000800 */
[----:B-1----:R-:W-:-:S05]  /*0a70*/  LOP3.LUT R2, R2, 0x1800, RZ, 0xb8, !PT ;  /* 0x0000180002027812 */ /* 0x002fca00078eb8ff */
[----:B------:R1:W-:Y:S02]  /*0a80*/  STS [UR8+0x8], R2 ;  /* 0x00000802ff007988 */ /* 0x0003e40008000808 */
.L_x_27:
[----:B------:R-:W-:Y:S05]  /*0a90*/  @P2 BREAK B2 ;  /* 0x0000000000022942 */ /* 0x000fea0003800000 */
[----:B------:R-:W-:Y:S05]  /*0aa0*/  @P2 BRA `(.L_x_29) ;  /* 0x0000000000242947 */ /* 0x000fea0003800000 */
[----:B-1-345:R-:W1:Y:S01]  /*0ab0*/  LDS R2, [UR8+0x8] ;  /* 0x00000808ff027984 */ /* 0x03ae620008000800 */
[----:B------:R-:W-:-:S05]  /*0ac0*/  IMAD.MOV.U32 R3, RZ, RZ, 0x6000 ;  /* 0x00006000ff037424 */ /* 0x000fca00078e00ff */
[----:B-1----:R-:W-:-:S04]  /*0ad0*/  LOP3.LUT R2, R2, 0x4000, R3, 0xd8, !PT ;  /* 0x0000400002027812 */ /* 0x002fc800078ed803 */
[----:B------:R-:W-:-:S05]  /*0ae0*/  LOP3.LUT R2, R2, 0x400000, RZ, 0xb8, !PT ;  /* 0x0040000002027812 */ /* 0x000fca00078eb8ff */
[----:B------:R4:W-:Y:S02]  /*0af0*/  STS [UR8+0x8], R2 ;  /* 0x00000802ff007988 */ /* 0x0009e40008000808 */
.L_x_28:
[----:B------:R-:W-:Y:S05]  /*0b00*/  BSYNC B2 ;  /* 0x0000000000027941 */ /* 0x000fea0003800000 */
.L_x_24:
[----:B-1-34-:R-:W1:Y:S02]  /*0b10*/  @!P2 LDS R2, [UR8+0x8] ;  /* 0x00000808ff02a984 */ /* 0x01ae640008000800 */
[----:B-1----:R-:W-:-:S05]  /*0b20*/  @!P2 LOP3.LUT R2, R2, 0x8000, RZ, 0xb8, !PT ;  /* 0x000080000202a812 */ /* 0x002fca00078eb8ff */
[----:B------:R1:W-:Y:S02]  /*0b30*/  @!P2 STS [UR8+0x8], R2 ;  /* 0x00000802ff00a988 */ /* 0x0003e40008000808 */
.L_x_29:
[----:B------:R-:W-:Y:S05]  /*0b40*/  BSYNC B3 ;  /* 0x0000000000037941 */ /* 0x000fea0003800000 */
.L_x_23:
[----:B------:R-:W-:Y:S05]  /*0b50*/  WARPSYNC.ALL ;  /* 0x0000000000007948 */ /* 0x000fea0003800000 */
[----:B------:R-:W-:-:S04]  /*0b60*/  UIADD3 UR4, UR6, 0x80, URZ ;  /* 0x0000008006047890 */ /* 0x000fc8000fffe03f */
[----:B------:R-:W-:-:S04]  /*0b70*/  UIADD3 UR22, UP0, UR4, UR20, URZ ;  /* 0x0000001404167290 */ /* 0x000fc8000ff1e03f */
[----:B------:R-:W-:Y:S01]  /*0b80*/  ULEA.HI.X.SX32 UR23, UR4, UR21, 0x1, UP0 ;  /* 0x0000001504177291 */ /* 0x000fe200080f0e3f */
[----:B------:R-:W-:Y:S11]  /*0b90*/  @P0 BRA `(.L_x_30) ;  /* 0x0000000000300947 */ /* 0x000ff60003800000 */
[----:B-1-345:R-:W1:Y:S01]  /*0ba0*/  S2R R2, SR_LANEID ;  /* 0x0000000000027919 */ /* 0x03ae620000000000 */
[----:B------:R-:W-:Y:S05]  /*0bb0*/  WARPSYNC.ALL ;  /* 0x0000000000007948 */ /* 0x000fea0003800000 */
[----:B-1----:R-:W-:-:S05]  /*0bc0*/  IMAD.SHL.U32 R10, R2, 0x4, RZ ;  /* 0x00000004020a7824 */ /* 0x002fca00078e00ff */
[----:B------:R-:W1:Y:S01]  /*0bd0*/  LDS R9, [R10+UR8] ;  /* 0x000000080a097984 */ /* 0x000e620008000800 */
[----:B------:R-:W-:Y:S01]  /*0be0*/  IADD3 R2, P1, R10, UR22, RZ ;  /* 0x000000160a027c10 */ /* 0x000fe2000ff3e0ff */
[----:B------:R-:W-:-:S04]  /*0bf0*/  UMOV UR4, UR22 ;  /* 0x0000001600047c82 */ /* 0x000fc80008000000 */
[----:B------:R-:W-:Y:S01]  /*0c00*/  IMAD.X R3, RZ, RZ, UR23, P1 ;  /* 0x00000017ff037e24 */ /* 0x000fe200088e06ff */
[----:B------:R-:W-:-:S04]  /*0c10*/  UMOV UR5, UR23 ;  /* 0x0000001700057c82 */ /* 0x000fc80008000000 */
[----:B-1----:R1:W3:Y:S01]  /*0c20*/  ATOMG.E.EXCH.STRONG.GPU PT, RZ, [R2], R9 ;  /* 0x0000000902ff73a8 */ /* 0x0022e200041ee100 */
[----:B------:R-:W-:-:S04]  /*0c30*/  DEPBAR {5,4,3,2,1,0} ;  /* 0x0000003f0000791a */ /* 0x000fc80000000000 */
[----:B------:R1:W-:Y:S01]  /*0c40*/  UTMACCTL.IV [UR4] ;  /* 0x00000000040079b9 */ /* 0x0003e20008000000 */
[----:B------:R-:W-:Y:S01]  /*0c50*/  NOP ;  /* 0x0000000000007918 */ /* 0x000fe20000000000 */
.L_x_30:
[----:B------:R-:W-:Y:S05]  /*0c60*/  @P0 BRA `(.L_x_31) ;  /* 0x00000000000c0947 */ /* 0x000fea0003800000 */
[----:B------:R0:W-:Y:S01]  /*0c70*/  UTMACMDFLUSH ;  /* 0x00000000000079b7 */ /* 0x0001e20000000000 */
[----:B------:R-:W-:Y:S05]  /*0c80*/  @P0 BRA `(.L_x_31) ;  /* 0x0000000000040947 */ /* 0x000fea0003800000 */
[----:B------:R-:W-:-:S04]  /*0c90*/  DEPBAR.LE SB0, 0x0 ;  /* 0x000080000000791a */ /* 0x000fc80000000000 */
.L_x_31:
[----:B------:R-:W-:Y:S05]  /*0ca0*/  WARPSYNC.ALL ;  /* 0x0000000000007948 */ /* 0x000fea0003800000 */
[----:B---3--:R-:W-:Y:S06]  /*0cb0*/  BAR.SYNC.DEFER_BLOCKING 0x0 ;  /* 0x0000000000007b1d */ /* 0x008fec0000010000 */
[----:B------:R-:W-:Y:S02]  /*0cc0*/  BSSY B3, `(.L_x_32) ;  /* 0x000000b000037945 */ /* 0x000fe40003800000 */
[----:B------:R-:W-:Y:S06]  /*0cd0*/  BAR.SYNC.DEFER_BLOCKING 0x0 ;  /* 0x0000000000007b1d */ /* 0x000fec0000010000 */
[----:B------:R3:W-:Y:S01]  /*0ce0*/  @!P0 STS [R4], RZ ;  /* 0x000000ff04008388 */ /* 0x0007e20000000800 */
[----:B------:R-:W-:Y:S01]  /*0cf0*/  NOP ;  /* 0x0000000000007918 */ /* 0x000fe20000000000 */
[----:B------:R-:W-:Y:S05]  /*0d00*/  @P2 BRA `(.L_x_33) ;  /* 0x0000000000182947 */ /* 0x000fea0003800000 */
[----:B-1--45:R-:W1:Y:S01]  /*0d10*/  LDS R2, [UR8+0x8] ;  /* 0x00000808ff027984 */ /* 0x032e620008000800 */
[----:B------:R-:W4:Y:S01]  /*0d20*/  LDC.64 R10, c[0x0][0x220] ;  /* 0x00008800ff0a7b82 */ /* 0x000f220000000a00 */
[----:B------:R-:W-:Y:S02]  /*0d30*/  IMAD.MOV.U32 R3, RZ, RZ, 0x70 ;  /* 0x00000070ff037424 */ /* 0x000fe400078e00ff */
[----:B----4-:R4:W-:Y:S03]  /*0d40*/  STS.64 [UR8], R10 ;  /* 0x0000000aff007988 */ /* 0x0109e60008000a08 */
[----:B-1----:R-:W-:-:S05]  /*0d50*/  LOP3.LUT R2, R2, 0x10, R3, 0xd8, !PT ;  /* 0x0000001002027812 */ /* 0x002fca00078ed803 */
[----:B------:R4:W-:Y:S02]  /*0d60*/  STS [UR8+0x8], R2 ;  /* 0x00000802ff007988 */ /* 0x0009e40008000808 */
.L_x_33:
[----:B-1----:R-:W-:Y:S05]  /*0d70*/  BSYNC B3 ;  /* 0x0000000000037941 */ /* 0x002fea0003800000 */
.L_x_32:
[----:B------:R-:W-:Y:S04]  /*0d80*/  BSSY B3, `(.L_x_34) ;  /* 0x0000033000037945 */ /* 0x000fe80003800000 */
[----:B------:R-:W-:Y:S04]  /*0d90*/  BSSY B4, `(.L_x_35) ;  /* 0x000002e000047945 */ /* 0x000fe80003800000 */
[----:B------:R-:W-:Y:S05]  /*0da0*/  @P2 BRA `(.L_x_36) ;  /* 0x0000000000242947 */ /* 0x000fea0003800000 */
[----:B----45:R-:W1:Y:S01]  /*0db0*/  LDS R2, [UR8+0x34] ;  /* 0x00003408ff027984 */ /* 0x030e620008000800 */
[----:B------:R-:W-:-:S05]  /*0dc0*/  IMAD.MOV.U32 R3, RZ, RZ, 0x7f000000 ;  /* 0x7f000000ff037424 */ /* 0x000fca00078e00ff */
[----:B-1----:R-:W-:-:S05]  /*0dd0*/  LOP3.LUT R2, R2, 0xff000000, R3, 0xb8, !PT ;  /* 0xff00000002027812 */ /* 0x002fca00078eb803 */
[----:B------:R1:W-:Y:S01]  /*0de0*/  STS [UR8+0x34], R2 ;  /* 0x00003402ff007988 */ /* 0x0003e20008000808 */
[----:B------:R-:W-:Y:S05]  /*0df0*/  @P2 BRA `(.L_x_37) ;  /* 0x0000000000182947 */ /* 0x000fea0003800000 */
[----:B-1----:R-:W1:Y:S01]  /*0e00*/  LDS R2, [UR8+0x38] ;  /* 0x00003808ff027984 */ /* 0x002e620008000800 */
[----:B------:R-:W-:-:S05]  /*0e10*/  IMAD.MOV.U32 R3, RZ, RZ, 0x3f ;  /* 0x0000003fff037424 */ /* 0x000fca00078e00ff */
[----:B-1----:R-:W-:-:S05]  /*0e20*/  LOP3.LUT R2, R2, 0xff, R3, 0xb8, !PT ;  /* 0x000000ff02027812 */ /* 0x002fca00078eb803 */
[----:B------:R1:W-:Y:S02]  /*0e30*/  STS [UR8+0x38], R2 ;  /* 0x00003802ff007988 */ /* 0x0003e40008000808 */
.L_x_36:
[----:B------:R-:W-:Y:S05]  /*0e40*/  @P2 BRA `(.L_x_38) ;  /* 0x00000000000c2947 */ /* 0x000fea0003800000 */
[----:B------:R1:W-:Y:S02]  /*0e50*/  STS [UR8+0x20], R5 ;  /* 0x00002005ff007988 */ /* 0x0003e40008000808 */
.L_x_37:
[----:B------:R-:W-:Y:S05]  /*0e60*/  @P2 BRA `(.L_x_39) ;  /* 0x0000000000242947 */ /* 0x000fea0003800000 */
[----:B------:R1:W-:Y:S02]  /*0e70*/  STS [UR8+0x24], R6 ;  /* 0x00002406ff007988 */ /* 0x0003e40008000808 */
.L_x_38:
[----:B------:R-:W-:Y:S05]  /*0e80*/  @P2 BRA `(.L_x_40) ;  /* 0x00000000002c2947 */ /* 0x000fea0003800000 */
[----:B-1--45:R-:W1:Y:S01]  /*0e90*/  LDS R2, [UR8+0x1c] ;  /* 0x00001c08ff027984 */ /* 0x032e620008000800 */
[----:B------:R-:W4:Y:S02]  /*0ea0*/  LDC.64 R10, c[0x0][0x248] ;  /* 0x00009200ff0a7b82 */ /* 0x000f240000000a00 */
[--C-:B----4-:R-:W-:Y:S02]  /*0eb0*/  SHF.R.U32.HI R5, RZ, 0x4, R11.reuse ;  /* 0x00000004ff057819 */ /* 0x110fe4000001160b */
[----:B------:R-:W-:-:S05]  /*0ec0*/  SHF.R.U64 R3, R10, 0x4, R11 ;  /* 0x000000040a037819 */ /* 0x000fca000000120b */
[----:B------:R4:W-:Y:S01]  /*0ed0*/  STS [UR8+0xc], R3 ;  /* 0x00000c03ff007988 */ /* 0x0009e20008000808 */
[----:B-1----:R-:W-:-:S05]  /*0ee0*/  LOP3.LUT R2, R2, 0xf, R5, 0xb8, !PT ;  /* 0x0000000f02027812 */ /* 0x002fca00078eb805 */
[----:B------:R4:W-:Y:S02]  /*0ef0*/  STS [UR8+0x1c], R2 ;  /* 0x00001c02ff007988 */ /* 0x0009e40008000808 */
.L_x_39:
[----:B------:R-:W-:Y:S05]  /*0f00*/  @P2 BRA `(.L_x_41) ;  /* 0x00000000001c2947 */ /* 0x000fea0003800000 */
[----:B-1--45:R-:W1:Y:S02]  /*0f10*/  LDS R2, [UR8+0x34] ;  /* 0x00003408ff027984 */ /* 0x032e640008000800 */
[----:B-1----:R-:W-:-:S05]  /*0f20*/  LOP3.LUT R2, R2, 0x7, RZ, 0xb8, !PT ;  /* 0x0000000702027812 */ /* 0x002fca00078eb8ff */
[----:B------:R1:W-:Y:S02]  /*0f30*/  STS [UR8+0x34], R2 ;  /* 0x00003402ff007988 */ /* 0x0003e40008000808 */
.L_x_40:
[----:B------:R-:W-:Y:S05]  /*0f40*/  @P2 BRA `(.L_x_42) ;  /* 0x00000000001c2947 */ /* 0x000fea0003800000 */
[----:B-1--45:R-:W1:Y:S02]  /*0f50*/  LDS R2, [UR8+0x34] ;  /* 0x00003408ff027984 */ /* 0x032e640008000800 */
[----:B-1----:R-:W-:-:S05]  /*0f60*/  LOP3.LUT R2, R2, 0x38, RZ, 0xb8, !PT ;  /* 0x0000003802027812 */ /* 0x002fca00078eb8ff */
[----:B------:R1:W-:Y:S02]  /*0f70*/  STS [UR8+0x34], R2 ;  /* 0x00003402ff007988 */ /* 0x0003e40008000808 */
.L_x_41:
[----:B------:R-:W-:Y:S05]  /*0f80*/  @P2 BRA `(.L_x_43) ;  /* 0x00000000001c2947 */ /* 0x000fea0003800000 */
[----:B-1--45:R-:W1:Y:S02]  /*0f90*/  LDS R2, [UR8+0x8] ;  /* 0x00000808ff027984 */ /* 0x032e640008000800 */
[----:B-1----:R-:W-:-:S05]  /*0fa0*/  LOP3.LUT R2, R2, 0x780, RZ, 0xb8, !PT ;  /* 0x0000078002027812 */ /* 0x002fca00078eb8ff */
[----:B------:R1:W-:Y:S02]  /*0fb0*/  STS [UR8+0x8], R2 ;  /* 0x00000802ff007988 */ /* 0x0003e40008000808 */
.L_x_42:
[----:B------:R-:W-:Y:S05]  /*0fc0*/  @P2 BRA `(.L_x_44) ;  /* 0x0000000000282947 */ /* 0x000fea0003800000 */
[----:B-1--45:R-:W1:Y:S02]  /*0fd0*/  LDS R2, [UR8+0x8] ;  /* 0x00000808ff027984 */ /* 0x032e640008000800 */
[----:B-1----:R-:W-:-:S05]  /*0fe0*/  LOP3.LUT R2, R2, 0x1800, RZ, 0xb8, !PT ;  /* 0x0000180002027812 */ /* 0x002fca00078eb8ff */
[----:B------:R1:W-:Y:S02]  /*0ff0*/  STS [UR8+0x8], R2 ;  /* 0x00000802ff007988 */ /* 0x0003e40008000808 */
.L_x_43:
[----:B------:R-:W-:Y:S05]  /*1000*/  @P2 BREAK B4 ;  /* 0x0000000000042942 */ /* 0x000fea0003800000 */
[----:B------:R-:W-:Y:S05]  /*1010*/  @P2 BRA `(.L_x_45) ;  /* 0x0000000000242947 */ /* 0x000fea0003800000 */
[----:B-1--45:R-:W1:Y:S01]  /*1020*/  LDS R2, [UR8+0x8] ;  /* 0x00000808ff027984 */ /* 0x032e620008000800 */
[----:B------:R-:W-:-:S05]  /*1030*/  IMAD.MOV.U32 R3, RZ, RZ, 0x6000 ;  /* 0x00006000ff037424 */ /* 0x000fca00078e00ff */
[----:B-1----:R-:W-:-:S04]  /*1040*/  LOP3.LUT R2, R2, 0x6000, R3, 0xd8, !PT ;  /* 0x0000600002027812 */ /* 0x002fc800078ed803 */
[----:B------:R-:W-:-:S05]  /*1050*/  LOP3.LUT R2, R2, 0x400000, RZ, 0xb8, !PT ;  /* 0x0040000002027812 */ /* 0x000fca00078eb8ff */
[----:B------:R1:W-:Y:S02]  /*1060*/  STS [UR8+0x8], R2 ;  /* 0x00000802ff007988 */ /* 0x0003e40008000808 */
.L_x_44:
[----:B------:R-:W-:Y:S05]  /*1070*/  BSYNC B4 ;  /* 0x0000000000047941 */ /* 0x000fea0003800000 */
.L_x_35:
[----:B-1--45:R-:W1:Y:S02]  /*1080*/  @!P2 LDS R2, [UR8+0x8] ;  /* 0x00000808ff02a984 */ /* 0x032e640008000800 */
[----:B-1----:R-:W-:-:S05]  /*1090*/  @!P2 LOP3.LUT R2, R2, 0x8000, RZ, 0xb8, !PT ;  /* 0x000080000202a812 */ /* 0x002fca00078eb8ff */
[----:B------:R1:W-:Y:S02]  /*10a0*/  @!P2 STS [UR8+0x8], R2 ;  /* 0x00000802ff00a988 */ /* 0x0003e40008000808 */
.L_x_45:
[----:B------:R-:W-:Y:S05]  /*10b0*/  BSYNC B3 ;  /* 0x0000000000037941 */ /* 0x000fea0003800000 */
.L_x_34:
[----:B------:R-:W-:Y:S05]  /*10c0*/  WARPSYNC.ALL ;  /* 0x0000000000007948 */ /* 0x000fea0003800000 */
[----:B------:R-:W-:Y:S01]  /*10d0*/  UIADD3 UR6, UR6, 0x100, URZ ;  /* 0x0000010006067890 */ /* 0x000fe2000fffe03f */
[----:B------:R-:W-:Y:S02]  /*10e0*/  ISETP.GE.AND P1, PT, R12, 0x1, PT ;  /* 0x000000010c00780c */ /* 0x000fe40003f26270 */
[----:B------:R-:W-:Y:S02]  /*10f0*/  CS2R R24, SRZ ;  /* 0x0000000000187805 */ /* 0x000fe4000001ff00 */
[----:B------:R-:W-:Y:S01]  /*1100*/  CS2R R26, SRZ ;  /* 0x00000000001a7805 */ /* 0x000fe2000001ff00 */
[----:B------:R-:W-:Y:S01]  /*1110*/  UIADD3 UR20, UP0, UR6, UR20, URZ ;  /* 0x0000001406147290 */ /* 0x000fe2000ff1e03f */
[----:B------:R-:W-:-:S02]  /*1120*/  CS2R R28, SRZ ;  /* 0x00000000001c7805 */ /* 0x000fc4000001ff00 */
[----:B------:R-:W-:Y:S02]  /*1130*/  CS2R R30, SRZ ;  /* 0x00000000001e7805 */ /* 0x000fe4000001ff00 */
[----:B------:R-:W-:Y:S01]  /*1140*/  CS2R R32, SRZ ;  /* 0x0000000000207805 */ /* 0x000fe2000001ff00 */
[----:B------:R-:W-:Y:S01]  /*1150*/  ULEA.HI.X.SX32 UR21, UR6, UR21, 0x1, UP0 ;  /* 0x0000001506157291 */ /* 0x000fe200080f0e3f */
[----:B------:R-:W-:Y:S02]  /*1160*/  CS2R R34, SRZ ;  /* 0x0000000000227805 */ /* 0x000fe4000001ff00 */
[----:B------:R-:W-:Y:S02]  /*1170*/  CS2R R36, SRZ ;  /* 0x0000000000247805 */ /* 0x000fe4000001ff00 */
[----:B------:R-:W-:Y:S02]  /*1180*/  CS2R R38, SRZ ;  /* 0x0000000000267805 */ /* 0x000fe4000001ff00 */
[----:B------:R-:W-:-:S02]  /*1190*/  CS2R R40, SRZ ;  /* 0x0000000000287805 */ /* 0x000fc4000001ff00 */
[----:B------:R-:W-:Y:S02]  /*11a0*/  CS2R R42, SRZ ;  /* 0x00000000002a7805 */ /* 0x000fe4000001ff00 */
[----:B------:R-:W-:Y:S02]  /*11b0*/  CS2R R44, SRZ ;  /* 0x00000000002c7805 */ /* 0x000fe4000001ff00 */
[----:B------:R-:W-:Y:S02]  /*11c0*/  CS2R R46, SRZ ;  /* 0x00000000002e7805 */ /* 0x000fe4000001ff00 */
[----:B------:R-:W-:Y:S02]  /*11d0*/  CS2R R48, SRZ ;  /* 0x0000000000307805 */ /* 0x000fe4000001ff00 */
[----:B------:R-:W-:Y:S02]  /*11e0*/  CS2R R50, SRZ ;  /* 0x0000000000327805 */ /* 0x000fe4000001ff00 */
[----:B------:R-:W-:-:S02]  /*11f0*/  CS2R R52, SRZ ;  /* 0x0000000000347805 */ /* 0x000fc4000001ff00 */
[----:B------:R-:W-:Y:S02]  /*1200*/  CS2R R54, SRZ ;  /* 0x0000000000367805 */ /* 0x000fe4000001ff00 */
[----:B------:R-:W-:Y:S02]  /*1210*/  CS2R R56, SRZ ;  /* 0x0000000000387805 */ /* 0x000fe4000001ff00 */
[----:B------:R-:W-:Y:S01]  /*1220*/  CS2R R58, SRZ ;  /* 0x00000000003a7805 */ /* 0x000fe2000001ff00 */
[----:B------:R-:W-:Y:S01]  /*1230*/  IMAD.MOV.U32 R60, RZ, RZ, RZ ;  /* 0x000000ffff3c7224 */ /* 0x000fe200078e00ff */
[----:B------:R-:W-:Y:S06]  /*1240*/  @P0 BRA `(.L_x_46) ;  /* 0x0000000000300947 */ /* 0x000fec0003800000 */
[----:B-1--45:R-:W2:Y:S01]  /*1250*/  S2R R2, SR_LANEID ;  /* 0x0000000000027919 */ /* 0x032ea20000000000 */
[----:B------:R-:W-:Y:S05]  /*1260*/  WARPSYNC.ALL ;  /* 0x0000000000007948 */ /* 0x000fea0003800000 */
[----:B--23--:R-:W-:-:S05]  /*1270*/  IMAD.SHL.U32 R4, R2, 0x4, RZ ;  /* 0x0000000402047824 */ /* 0x00cfca00078e00ff */
        /* <DEDUP_REMOVED lines=9> */
.L_x_46:
[----:B------:R-:W-:Y:S05]  /*1310*/  @P0 BRA `(.L_x_47) ;  /* 0x00000000000c0947 */ /* 0x000fea0003800000 */
[----:B------:R0:W-:Y:S01]  /*1320*/  UTMACMDFLUSH ;  /* 0x00000000000079b7 */ /* 0x0001e20000000000 */
[----:B------:R-:W-:Y:S05]  /*1330*/  @P0 BRA `(.L_x_47) ;  /* 0x0000000000040947 */ /* 0x000fea0003800000 */
[----:B------:R-:W-:-:S04]  /*1340*/  DEPBAR.LE SB0, 0x0 ;  /* 0x000080000000791a */ /* 0x000fc80000000000 */
.L_x_47:
[----:B------:R-:W-:Y:S05]  /*1350*/  WARPSYNC.ALL ;  /* 0x0000000000007948 */ /* 0x000fea0003800000 */
[----:B--2---:R-:W-:Y:S01]  /*1360*/  BAR.SYNC.DEFER_BLOCKING 0x0 ;  /* 0x0000000000007b1d */ /* 0x004fe20000010000 */
[----:B------:R-:W-:Y:S01]  /*1370*/  USHF.L.U32 UR31, UR26, 0x6, URZ ;  /* 0x000000061a1f7899 */ /* 0x000fe2000800063f */
[----:B------:R-:W-:Y:S01]  /*1380*/  IMAD.MOV.U32 R61, RZ, RZ, RZ ;  /* 0x000000ffff3d7224 */ /* 0x000fe200078e00ff */
[----:B------:R-:W-:Y:S01]  /*1390*/  USHF.L.U32 UR11, UR27, 0x7, URZ ;  /* 0x000000071b0b7899 */ /* 0x000fe2000800063f */
[----:B------:R-:W-:Y:S02]  /*13a0*/  CS2R R62, SRZ ;  /* 0x00000000003e7805 */ /* 0x000fe4000001ff00 */
[----:B------:R-:W-:Y:S01]  /*13b0*/  CS2R R64, SRZ ;  /* 0x0000000000407805 */ /* 0x000fe2000001ff00 */
[----:B------:R-:W-:Y:S01]  /*13c0*/  VOTEU.ALL UP0, P2 ;  /* 0x00000000003f7886 */ /* 0x000fe20001000000 */
[----:B-1----:R-:W-:Y:S01]  /*13d0*/  UMOV UR4, 0x1 ;  /* 0x0000000100047882 */ /* 0x002fe20000000000 */
[----:B------:R-:W-:-:S02]  /*13e0*/  CS2R R66, SRZ ;  /* 0x0000000000427805 */ /* 0x000fc4000001ff00 */
[----:B------:R-:W-:Y:S02]  /*13f0*/  CS2R R68, SRZ ;  /* 0x0000000000447805 */ /* 0x000fe4000001ff00 */
[----:B------:R-:W-:Y:S01]  /*1400*/  CS2R R70, SRZ ;  /* 0x0000000000467805 */ /* 0x000fe2000001ff00 */
[----:B------:R-:W-:-:S04]  /*1410*/  @!UP0 UIADD3 UR4, -UR4, 0x100000, URZ ;  /* 0x0010000004048890 */ /* 0x000fc8000fffe13f */
[----:B------:R-:W-:Y:S02]  /*1420*/  @!UP0 USHF.L.U32 UR5, UR4, 0xb, URZ ;  /* 0x0000000b04058899 */ /* 0x000fe4000800063f */
[----:B------:R-:W-:Y:S01]  /*1430*/  @!UP0 USHF.L.U32 UR4, UR4, 0x1, URZ ;  /* 0x0000000104048899 */ /* 0x000fe2000800063f */
[----:B------:R-:W-:Y:S01]  /*1440*/  CS2R R72, SRZ ;  /* 0x0000000000487805 */ /* 0x000fe2000001ff00 */
[----:B------:R-:W-:Y:S01]  /*1450*/  VOTEU.ALL UP0, P2 ;  /* 0x00000000003f7886 */ /* 0x000fe20001000000 */
[----:B------:R-:W-:Y:S02]  /*1460*/  CS2R R74, SRZ ;  /* 0x00000000004a7805 */ /* 0x000fe4000001ff00 */
[----:B------:R-:W-:Y:S02]  /*1470*/  CS2R R76, SRZ ;  /* 0x00000000004c7805 */ /* 0x000fe4000001ff00 */
[----:B------:R-:W-:Y:S02]  /*1480*/  CS2R R78, SRZ ;  /* 0x00000000004e7805 */ /* 0x000fe4000001ff00 */
[----:B------:R-:W-:-:S02]  /*1490*/  CS2R R80, SRZ ;  /* 0x0000000000507805 */ /* 0x000fc4000001ff00 */
[----:B------:R-:W-:Y:S02]  /*14a0*/  CS2R R82, SRZ ;  /* 0x0000000000527805 */ /* 0x000fe4000001ff00 */
[----:B------:R-:W-:Y:S02]  /*14b0*/  CS2R R84, SRZ ;  /* 0x0000000000547805 */ /* 0x000fe4000001ff00 */
[----:B------:R-:W-:Y:S01]  /*14c0*/  CS2R R86, SRZ ;  /* 0x0000000000567805 */ /* 0x000fe2000001ff00 */
[----:B------:R-:W1:Y:S02]  /*14d0*/  FENCE.VIEW.ASYNC.S ;  /* 0x00000000000073c6 */ /* 0x000e640000000000 */
[----:B-1----:R1:W2:Y:S01]  /*14e0*/  @!UP0 SYNCS.EXCH.64 URZ, [UR8+0x3000], UR4 ;  /* 0x00300004083f85b2 */ /* 0x0022a20008000100 */
[----:B------:R-:W-:Y:S05]  /*14f0*/  @!P1 BRA `(.L_x_48) ;  /* 0x0000000400589947 */ /* 0x000fea0003800000 */
[----:B-1----:R-:W-:Y:S01]  /*1500*/  UIADD3 UR4, UR8, 0x2000, URZ ;  /* 0x0000200008047890 */ /* 0x002fe2000fffe03f */
[----:B------:R-:W-:Y:S01]  /*1510*/  CS2R R24, SRZ ;  /* 0x0000000000187805 */ /* 0x000fe2000001ff00 */
[----:B------:R-:W-:Y:S01]  /*1520*/  USHF.R.U32.HI UR6, URZ, 0x4, UR8 ;  /* 0x000000043f067899 */ /* 0x000fe20008011608 */
[----:B------:R-:W-:Y:S01]  /*1530*/  CS2R R26, SRZ ;  /* 0x00000000001a7805 */ /* 0x000fe2000001ff00 */
[----:B------:R-:W-:Y:S01]  /*1540*/  USHF.R.U32.HI UR4, URZ, 0x4, UR4 ;  /* 0x000000043f047899 */ /* 0x000fe20008011604 */
[----:B------:R-:W-:Y:S01]  /*1550*/  CS2R R28, SRZ ;  /* 0x00000000001c7805 */ /* 0x000fe2000001ff00 */
[----:B------:R-:W-:Y:S01]  /*1560*/  USGXT.U32 UR6, UR6, 0xe ;  /* 0x0000000e0606789a */ /* 0x000fe20008000000 */
[----:B------:R-:W-:Y:S01]  /*1570*/  CS2R R30, SRZ ;  /* 0x00000000001e7805 */ /* 0x000fe2000001ff00 */
[----:B------:R-:W-:Y:S01]  /*1580*/  USGXT.U32 UR4, UR4, 0xe ;  /* 0x0000000e0404789a */ /* 0x000fe20008000000 */
[----:B------:R-:W-:Y:S01]  /*1590*/  CS2R R32, SRZ ;  /* 0x0000000000207805 */ /* 0x000fe2000001ff00 */
[----:B------:R-:W-:Y:S01]  /*15a0*/  UMOV UR12, 0xfffffffe ;  /* 0xfffffffe000c7882 */ /* 0x000fe20000000000 */
[----:B------:R-:W-:Y:S01]  /*15b0*/  UMOV UR13, 0x7fffffdf ;  /* 0x7fffffdf000d7882 */ /* 0x000fe20000000000 */
        /* <DEDUP_REMOVED lines=23> */
[----:B------:R-:W-:Y:S01]  /*1730*/  CS2R R80, SRZ ;  /* 0x0000000000507805 */ /* 0x000fe2000001ff00 */
[----:B------:R-:W-:Y:S01]  /*1740*/  UMOV UR7, URZ ;  /* 0x0000003f00077c82 */ /* 0x000fe20008000000 */
[----:B------:R-:W-:-:S02]  /*1750*/  CS2R R82, SRZ ;  /* 0x0000000000527805 */ /* 0x000fc4000001ff00 */
[----:B------:R-:W-:Y:S02]  /*1760*/  CS2R R84, SRZ ;  /* 0x0000000000547805 */ /* 0x000fe4000001ff00 */
[----:B------:R-:W-:Y:S01]  /*1770*/  CS2R R86, SRZ ;  /* 0x0000000000567805 */ /* 0x000fe2000001ff00 */
[----:B------:R-:W-:Y:S01]  /*1780*/  UMOV UR5, URZ ;  /* 0x0000003f00057c82 */ /* 0x000fe20008000000 */
[----:B------:R-:W-:Y:S02]  /*1790*/  UIADD3.64 UR14, UR6, -UR12, URZ ;  /* 0x8000000c060e7297 */ /* 0x000fe4000fffe03f */
[----:B------:R-:W-:Y:S01]  /*17a0*/  UIADD3.64 UR12, UR4, -UR12, URZ ;  /* 0x8000000c040c7297 */ /* 0x000fe2000fffe03f */
[----:B------:R-:W-:-:S11]  /*17b0*/  UMOV UR30, URZ ;  /* 0x0000003f001e7c82 */ /* 0x000fd60008000000 */
.L_x_50:
[----:B--2---:R-:W-:Y:S01]  /*17c0*/  BAR.SYNC.DEFER_BLOCKING 0x0 ;  /* 0x0000000000007b1d */ /* 0x004fe20000010000 */
[----:B------:R-:W-:Y:S01]  /*17d0*/  ELECT P0, URZ, PT ;  /* 0x00000000003f782f */ /* 0x000fe20003800000 */
[----:B----45:R-:W-:Y:S01]  /*17e0*/  @!P2 IMAD.MOV.U32 R2, RZ, RZ, 0x3000 ;  /* 0x00003000ff02a424 */ /* 0x030fe200078e00ff */
[----:B------:R-:W-:Y:S02]  /*17f0*/  ELECT P1, URZ, PT ;  /* 0x00000000003f782f */ /* 0x000fe40003820000 */
[C---:B------:R-:W-:Y:S01]  /*1800*/  ISETP.LT.U32.AND P0, PT, R7.reuse, 0x20, P0 ;  /* 0x000000200700780c */ /* 0x040fe20000701070 */
[----:B------:R-:W-:Y:S01]  /*1810*/  UMOV UR10, UR30 ;  /* 0x0000001e000a7c82 */ /* 0x000fe20008000000 */
[----:B------:R-:W-:-:S11]  /*1820*/  ISETP.LT.U32.AND P1, PT, R7, 0x20, P1 ;  /* 0x000000200700780c */ /* 0x000fd60000f21070 */
[----:B------:R-:W-:Y:S01]  /*1830*/  VOTEU.ANY UP0, P0 ;  /* 0x00000000003f7886 */ /* 0x000fe20000000100 */
[----:B------:R-:W-:Y:S01]  /*1840*/  VOTEU.ANY UP2, P0 ;  /* 0x00000000003f7886 */ /* 0x000fe20000040100 */
[----:B------:R-:W-:Y:S01]  /*1850*/  VOTEU.ANY UP1, P1 ;  /* 0x00000000003f7886 */ /* 0x000fe20000820100 */
[----:B------:R-:W-:Y:S02]  /*1860*/  VOTEU.ANY UP3, P1 ;  /* 0x00000000003f7886 */ /* 0x000fe40000860100 */
[----:B------:R-:W-:Y:S02]  /*1870*/  @UP0 UIADD3 UR28, UR8, 0x2000, URZ ;  /* 0x00002000081c0890 */ /* 0x000fe4000fffe03f */
[----:B------:R1:W-:Y:S01]  /*1880*/  @!P2 SYNCS.ARRIVE.TRANS64 RZ, [UR8+0x3000], R2 ;  /* 0x00300002ffffa9a7 */ /* 0x0003e20008000008 */
[----:B------:R-:W-:Y:S01]  /*1890*/  @UP0 UIADD3 UR29, UR8, 0x3000, URZ ;  /* 0x00003000081d0890 */ /* 0x000fe2000fffe03f */
[----:B------:R-:W-:Y:S01]  /*18a0*/  @UP0 UMOV UR16, UR24 ;  /* 0x0000001800100c82 */ /* 0x000fe20008000000 */
[----:B------:R-:W-:Y:S01]  /*18b0*/  @UP0 UMOV UR17, UR25 ;  /* 0x0000001900110c82 */ /* 0x000fe20008000000 */
[----:B------:R-:W-:Y:S01]  /*18c0*/  BAR.SYNC.DEFER_BLOCKING 0x0 ;  /* 0x0000000000007b1d */ /* 0x000fe20000010000 */
[----:B------:R-:W-:Y:S01]  /*18d0*/  @UP1 UIADD3 UR9, UR8, 0x3000, URZ ;  /* 0x0000300008091890 */ /* 0x000fe2000fffe03f */
[----:B-1----:R-:W-:-:S04]  /*18e0*/  SHF.L.U32 R2, R8, 0x1f, RZ ;  /* 0x0000001f08027819 */ /* 0x002fc800000006ff */
[----:B------:R-:W-:Y:S01]  /*18f0*/  @UP1 UMOV UR18, UR22 ;  /* 0x0000001600121c82 */ /* 0x000fe20008000000 */
[----:B------:R-:W-:Y:S01]  /*1900*/  @UP1 UMOV UR19, UR23 ;  /* 0x0000001700131c82 */ /* 0x000fe20008000000 */
[----:B------:R1:W-:Y:S01]  /*1910*/  @UP2 UTMALDG.2D [UR28], [UR16] ;  /* 0x0000001c100025b4 */ /* 0x0003e20008008000 */
[----:B------:R2:W-:Y:S06]  /*1920*/  MEMBAR.ALL.CTA ;  /* 0x0000000000007992 */ /* 0x0005ec0000008000 */
[----:B--2---:R-:W2:Y:S02]  /*1930*/  FENCE.VIEW.ASYNC.S ;  /* 0x00000000000073c6 */ /* 0x004ea40000000000 */
[----:B--2---:R-:W-:Y:S06]  /*1940*/  BAR.SYNC.DEFER_BLOCKING 0x0 ;  /* 0x0000000000007b1d */ /* 0x004fec0000010000 */
[----:B------:R1:W-:Y:S02]  /*1950*/  @UP3 UTMALDG.2D [UR8], [UR18] ;  /* 0x00000008120035b4 */ /* 0x0003e40008008000 */
[----:B------:R-:W-:Y:S06]  /*1960*/  BAR.SYNC.DEFER_BLOCKING 0x0 ;  /* 0x0000000000007b1d */ /* 0x000fec0000010000 */
[----:B------:R-:W2:Y:S02]  /*1970*/  SYNCS.PHASECHK.TRANS64.TRYWAIT P0, [UR8+0x3000], R2 ;  /* 0x00300002ff0075a7 */ /* 0x000ea40008000148 */
[----:B-12---:R-:W-:Y:S05]  /*1980*/  @!P0 BRA `(.L_x_49) ;  /* 0x0000000400bc8947 */ /* 0x006fea0003800000 */
.L_x_51:
[----:B------:R-:W-:Y:S02]  /*1990*/  WARPGROUP.DEPBAR.LE gsb0, 0x0 ;  /* 0x00008000000079c5 */ /* 0x000fe40000010000 */
[----:B------:R-:W-:Y:S01]  /*19a0*/  WARPGROUP.ARRIVE ;  /* 0x00000000000079c5 */ /* 0x000fe20000000000 */
[----:B------:R-:W-:Y:S01]  /*19b0*/  UMOV UR16, UR4 ;  /* 0x0000000400107c82 */ /* 0x000fe20008000000 */
[----:B------:R-:W-:Y:S01]  /*19c0*/  UMOV UR17, 0x80000020 ;  /* 0x8000002000117882 */ /* 0x000fe20000000000 */
[----:B------:R-:W-:Y:S01]  /*19d0*/  UMOV UR18, UR6 ;  /* 0x0000000600127c82 */ /* 0x000fe20008000000 */
[----:B------:R-:W-:Y:S01]  /*19e0*/  UMOV UR19, 0x80000020 ;  /* 0x8000002000137882 */ /* 0x000fe20000000000 */
[----:B------:R-:W1:Y:S01]  /*19f0*/  LDC R2, c[0x0][0x230] ;  /* 0x00008c00ff027b82 */ /* 0x000e620000000800 */
[----:B------:R-:W-:Y:S01]  /*1a00*/  QGMMA.64x128x32.F32.E4M3.E4M3 R24, gdesc[UR16], R24 ;  /* 0x01e00000101879f3 */ /* 0x000fe20008700818 */
[----:B------:R-:W-:Y:S01]  /*1a10*/  UIADD3 UR30, UR30, 0x40, URZ ;  /* 0x000000401e1e7890 */ /* 0x000fe2000fffe03f */
[----:B------:R-:W-:-:S05]  /*1a20*/  LOP3.LUT R8, R8, 0x1, RZ, 0x3c, !PT ;  /* 0x0000000108087812 */ /* 0x000fca00078e3cff */
[----:B-1----:R-:W-:-:S05]  /*1a30*/  ISETP.LE.AND P0, PT, R2, UR30, PT ;  /* 0x0000001e02007c0c */ /* 0x002fca000bf03270 */
[----:B------:R-:W-:Y:S08]  /*1a40*/  QGMMA.64x128x32.F32.E4M3.E4M3 R24, gdesc[UR12], R24, gsb0 ;  /* 0x01e000000c1879f3 */ /* 0x000ff00008000818 */
[----:B------:R-:W-:Y:S05]  /*1a50*/  @!P0 BRA `(.L_x_50) ;  /* 0xfffffffc00588947 */ /* 0x000fea000383ffff */
.L_x_48:
[----:B------:R-:W-:Y:S02]  /*1a60*/  WARPGROUP.DEPBAR.LE gsb0, 0x0 ;  /* 0x00008000000079c5 */ /* 0x000fe40000010000 */
[----:B--2---:R-:W-:Y:S01]  /*1a70*/  BAR.SYNC.DEFER_BLOCKING 0x0 ;  /* 0x0000000000007b1d */ /* 0x004fe20000010000 */
[C---:B----45:R-:W-:Y:S01]  /*1a80*/  IMAD.SHL.U32 R2, R0.reuse, 0x40, RZ ;  /* 0x0000004000027824 */ /* 0x070fe200078e00ff */
[C---:B------:R-:W-:Y:S01]  /*1a90*/  LOP3.LUT R3, R0.reuse, 0x1c, RZ, 0xc0, !PT ;  /* 0x0000001c00037812 */ /* 0x040fe200078ec0ff */
[----:B---3--:R-:W-:Y:S01]  /*1aa0*/  IMAD.SHL.U32 R4, R0, 0x2, RZ ;  /* 0x0000000200047824 */ /* 0x008fe200078e00ff */
[----:B------:R-:W-:Y:S02]  /*1ab0*/  ELECT P0, URZ, PT ;  /* 0x00000000003f782f */ /* 0x000fe40003800000 */
[----:B------:R-:W-:Y:S01]  /*1ac0*/  F2FP.SATFINITE.E4M3.F32.PACK_AB_MERGE_C R24, R25, R24, RZ ;  /* 0x000000181918723e */ /* 0x000fe200048070ff */
[----:B------:R-:W-:Y:S01]  /*1ad0*/  UMOV UR9, UR11 ;  /* 0x0000000b00097c82 */ /* 0x000fe20008000000 */
[----:B------:R-:W-:Y:S01]  /*1ae0*/  LOP3.LUT R2, R2, 0x1800, RZ, 0xc0, !PT ;  /* 0x0000180002027812 */ /* 0x000fe200078ec0ff */
[----:B------:R-:W-:Y:S01]  /*1af0*/  UMOV UR10, UR31 ;  /* 0x0000001f000a7c82 */ /* 0x000fe20008000000 */
[----:B------:R-:W-:-:S02]  /*1b00*/  LOP3.LUT R4, R4, 0x6, RZ, 0xc0, !PT ;  /* 0x0000000604047812 */ /* 0x000fc400078ec0ff */
[----:B------:R-:W-:Y:S01]  /*1b10*/  F2FP.SATFINITE.E4M3.F32.PACK_AB_MERGE_C R26, R27, R26, RZ ;  /* 0x0000001a1b1a723e */ /* 0x000fe200048070ff */
[----:B------:R-:W-:Y:S01]  /*1b20*/  IMAD R2, R3, 0x20, R2 ;  /* 0x0000002003027824 */ /* 0x000fe200078e0202 */
[----:B------:R-:W-:Y:S01]  /*1b30*/  F2FP.SATFINITE.E4M3.F32.PACK_AB_MERGE_C R28, R29, R28, RZ ;  /* 0x0000001c1d1c723e */ /* 0x000fe200048070ff */
[----:B------:R-:W-:Y:S01]  /*1b40*/  IMAD R3, R3, 0x4, R4 ;  /* 0x0000000403037824 */ /* 0x000fe200078e0204 */
[----:B------:R-:W-:Y:S02]  /*1b50*/  F2FP.SATFINITE.E4M3.F32.PACK_AB_MERGE_C R30, R31, R30, RZ ;  /* 0x0000001e1f1e723e */ /* 0x000fe400048070ff */
[----:B------:R-:W-:Y:S01]  /*1b60*/  F2FP.SATFINITE.E4M3.F32.PACK_AB_MERGE_C R32, R33, R32, RZ ;  /* 0x000000202120723e */ /* 0x000fe200048070ff */
[----:B------:R-:W-:Y:S01]  /*1b70*/  IMAD.IADD R3, R2, 0x1, R3 ;  /* 0x0000000102037824 */ /* 0x000fe200078e0203 */
[----:B------:R-:W-:Y:S02]  /*1b80*/  F2FP.SATFINITE.E4M3.F32.PACK_AB_MERGE_C R34, R35, R34, RZ ;  /* 0x000000222322723e */ /* 0x000fe400048070ff */
[----:B------:R-:W-:-:S02]  /*1b90*/  F2FP.SATFINITE.E4M3.F32.PACK_AB_MERGE_C R36, R37, R36, RZ ;  /* 0x000000242524723e */ /* 0x000fc400048070ff */
[----:B------:R-:W-:Y:S01]  /*1ba0*/  F2FP.SATFINITE.E4M3.F32.PACK_AB_MERGE_C R38, R39, R38, RZ ;  /* 0x000000262726723e */ /* 0x000fe200048070ff */
[----:B------:R-:W2:Y:S01]  /*1bb0*/  @!P2 SYNCS.CCTL.IV [UR8+0x3000] ;  /* 0x00300000ff00a9b1 */ /* 0x000ea20008000008 */
[----:B------:R-:W-:Y:S01]  /*1bc0*/  ISETP.LT.U32.AND P0, PT, R7, 0x20, P0 ;  /* 0x000000200700780c */ /* 0x000fe20000701070 */
[----:B--2---:R-:W-:Y:S01]  /*1bd0*/  STS.U16 [R3+UR8], R24 ;  /* 0x0000001803007988 */ /* 0x004fe20008000408 */
[----:B------:R-:W-:Y:S02]  /*1be0*/  LOP3.LUT R5, R3, 0x10, RZ, 0x3c, !PT ;  /* 0x0000001003057812 */ /* 0x000fe400078e3cff */
[----:B------:R-:W-:Y:S01]  /*1bf0*/  F2FP.SATFINITE.E4M3.F32.PACK_AB_MERGE_C R40, R41, R40, RZ ;  /* 0x000000282928723e */ /* 0x000fe200048070ff */
[----:B------:R-:W-:Y:S01]  /*1c00*/  STS.U16 [R3+UR8+0x400], R26 ;  /* 0x0004001a03007988 */ /* 0x000fe20008000408 */
[----:B------:R-:W-:Y:S02]  /*1c10*/  F2FP.SATFINITE.E4M3.F32.PACK_AB_MERGE_C R42, R43, R42, RZ ;  /* 0x0000002a2b2a723e */ /* 0x000fe400048070ff */
[----:B------:R-:W-:Y:S01]  /*1c20*/  F2FP.SATFINITE.E4M3.F32.PACK_AB_MERGE_C R44, R45, R44, RZ ;  /* 0x0000002c2d2c723e */ /* 0x000fe200048070ff */
[----:B------:R-:W-:Y:S01]  /*1c30*/  STS.U16 [R3+UR8+0x8], R28 ;  /* 0x0000081c03007988 */ /* 0x000fe20008000408 */
[----:B------:R-:W-:-:S02]  /*1c40*/  F2FP.SATFINITE.E4M3.F32.PACK_AB_MERGE_C R46, R47, R46, RZ ;  /* 0x0000002e2f2e723e */ /* 0x000fc400048070ff */
[----:B------:R-:W-:Y:S01]  /*1c50*/  LOP3.LUT R7, R3, 0x20, RZ, 0x3c, !PT ;  /* 0x0000002003077812 */ /* 0x000fe200078e3cff */
[----:B------:R-:W-:Y:S01]  /*1c60*/  STS.U16 [R3+UR8+0x408], R30 ;  /* 0x0004081e03007988 */ /* 0x000fe20008000408 */
[----:B------:R-:W-:Y:S01]  /*1c70*/  F2FP.SATFINITE.E4M3.F32.PACK_AB_MERGE_C R48, R49, R48, RZ ;  /* 0x000000303130723e */ /* 0x000fe200048070ff */
[----:B------:R-:W-:Y:S01]  /*1c80*/  VOTEU.ANY UP0, P0 ;  /* 0x00000000003f7886 */ /* 0x000fe20000000100 */
[----:B------:R-:W-:Y:S01]  /*1c90*/  F2FP.SATFINITE.E4M3.F32.PACK_AB_MERGE_C R50, R51, R50, RZ ;  /* 0x000000323332723e */ /* 0x000fe200048070ff */
[----:B------:R-:W-:Y:S01]  /*1ca0*/  STS.U16 [R5+UR8], R32 ;  /* 0x0000002005007988 */ /* 0x000fe20008000408 */
[----:B------:R-:W-:Y:S01]  /*1cb0*/  F2FP.SATFINITE.E4M3.F32.PACK_AB_MERGE_C R52, R53, R52, RZ ;  /* 0x000000343534723e */ /* 0x000fe200048070ff */
[----:B------:R-:W-:Y:S01]  /*1cc0*/  VOTEU.ANY UP1, P0 ;  /* 0x00000000003f7886 */ /* 0x000fe20000020100 */
[----:B------:R-:W-:Y:S01]  /*1cd0*/  F2FP.SATFINITE.E4M3.F32.PACK_AB_MERGE_C R54, R55, R54, RZ ;  /* 0x000000363736723e */ /* 0x000fe200048070ff */
[----:B------:R-:W-:Y:S01]  /*1ce0*/  STS.U16 [R5+UR8+0x400], R34 ;  /* 0x0004002205007988 */ /* 0x000fe20008000408 */
[----:B------:R-:W-:Y:S01]  /*1cf0*/  LOP3.LUT R9, R3, 0x30, RZ, 0x3c, !PT ;  /* 0x0000003003097812 */ /* 0x000fe200078e3cff */
[----:B-1----:R-:W-:Y:S01]  /*1d00*/  @UP0 UMOV UR4, UR20 ;  /* 0x0000001400040c82 */ /* 0x002fe20008000000 */
[----:B------:R-:W-:Y:S01]  /*1d10*/  F2FP.SATFINITE.E4M3.F32.PACK_AB_MERGE_C R56, R57, R56, RZ ;  /* 0x000000383938723e */ /* 0x000fe200048070ff */
[----:B------:R-:W-:Y:S01]  /*1d20*/  STS.U16 [R5+UR8+0x8], R36 ;  /* 0x0000082405007988 */ /* 0x000fe20008000408 */
[----:B------:R-:W-:Y:S01]  /*1d30*/  F2FP.SATFINITE.E4M3.F32.PACK_AB_MERGE_C R58, R59, R58, RZ ;  /* 0x0000003a3b3a723e */ /* 0x000fe200048070ff */
[----:B------:R-:W-:Y:S01]  /*1d40*/  @UP0 UMOV UR5, UR21 ;  /* 0x0000001500050c82 */ /* 0x000fe20008000000 */
[----:B------:R-:W-:Y:S01]  /*1d50*/  F2FP.SATFINITE.E4M3.F32.PACK_AB_MERGE_C R60, R61, R60, RZ ;  /* 0x0000003c3d3c723e */ /* 0x000fe200048070ff */
[----:B------:R1:W-:Y:S01]  /*1d60*/  STS.U16 [R5+UR8+0x408], R38 ;  /* 0x0004082605007988 */ /* 0x0003e20008000408 */
[----:B------:R-:W-:-:S02]  /*1d70*/  F2FP.SATFINITE.E4M3.F32.PACK_AB_MERGE_C R62, R63, R62, RZ ;  /* 0x0000003e3f3e723e */ /* 0x000fc400048070ff */
[----:B------:R-:W-:Y:S01]  /*1d80*/  LOP3.LUT R11, R3, 0x40, RZ, 0x3c, !PT ;  /* 0x00000040030b7812 */ /* 0x000fe200078e3cff */
[----:B------:R-:W-:Y:S01]  /*1d90*/  STS.U16 [R7+UR8], R40 ;  /* 0x0000002807007988 */ /* 0x000fe20008000408 */
[----:B------:R-:W-:Y:S02]  /*1da0*/  F2FP.SATFINITE.E4M3.F32.PACK_AB_MERGE_C R64, R65, R64, RZ ;  /* 0x000000404140723e */ /* 0x000fe400048070ff */
[----:B------:R-:W-:Y:S01]  /*1db0*/  F2FP.SATFINITE.E4M3.F32.PACK_AB_MERGE_C R66, R67, R66, RZ ;  /* 0x000000424342723e */ /* 0x000fe200048070ff */
[----:B------:R-:W-:Y:S01]  /*1dc0*/  STS.U16 [R7+UR8+0x400], R42 ;  /* 0x0004002a07007988 */ /* 0x000fe20008000408 */
[----:B------:R-:W-:Y:S02]  /*1dd0*/  F2FP.SATFINITE.E4M3.F32.PACK_AB_MERGE_C R68, R69, R68, RZ ;  /* 0x000000444544723e */ /* 0x000fe400048070ff */
[----:B------:R-:W-:Y:S01]  /*1de0*/  F2FP.SATFINITE.E4M3.F32.PACK_AB_MERGE_C R70, R71, R70, RZ ;  /* 0x000000464746723e */ /* 0x000fe200048070ff */
[----:B------:R-:W-:Y:S01]  /*1df0*/  STS.U16 [R7+UR8+0x8], R44 ;  /* 0x0000082c07007988 */ /* 0x000fe20008000408 */
[----:B-1----:R-:W-:-:S02]  /*1e00*/  LOP3.LUT R5, R3, 0x50, RZ, 0x3c, !PT ;  /* 0x0000005003057812 */ /* 0x002fc400078e3cff */
[----:B------:R-:W-:Y:S01]  /*1e10*/  F2FP.SATFINITE.E4M3.F32.PACK_AB_MERGE_C R72, R73, R72, RZ ;  /* 0x000000484948723e */ /* 0x000fe200048070ff */
[----:B------:R1:W-:Y:S01]  /*1e20*/  STS.U16 [R7+UR8+0x408], R46 ;  /* 0x0004082e07007988 */ /* 0x0003e20008000408 */
[----:B------:R-:W-:Y:S02]  /*1e30*/  F2FP.SATFINITE.E4M3.F32.PACK_AB_MERGE_C R74, R75, R74, RZ ;  /* 0x0000004a4b4a723e */ /* 0x000fe400048070ff */
[----:B------:R-:W-:Y:S01]  /*1e40*/  F2FP.SATFINITE.E4M3.F32.PACK_AB_MERGE_C R76, R77, R76, RZ ;  /* 0x0000004c4d4c723e */ /* 0x000fe200048070ff */
[----:B------:R-:W-:Y:S01]  /*1e50*/  STS.U16 [R9+UR8], R48 ;  /* 0x0000003009007988 */ /* 0x000fe20008000408 */
[----:B------:R-:W-:Y:S02]  /*1e60*/  F2FP.SATFINITE.E4M3.F32.PACK_AB_MERGE_C R78, R79, R78, RZ ;  /* 0x0000004e4f4e723e */ /* 0x000fe400048070ff */
[----:B------:R-:W-:Y:S01]  /*1e70*/  F2FP.SATFINITE.E4M3.F32.PACK_AB_MERGE_C R80, R81, R80, RZ ;  /* 0x000000505150723e */ /* 0x000fe200048070ff */
[----:B------:R-:W-:Y:S01]  /*1e80*/  STS.U16 [R9+UR8+0x400], R50 ;  /* 0x0004003209007988 */ /* 0x000fe20008000408 */
[----:B------:R-:W-:-:S02]  /*1e90*/  F2FP.SATFINITE.E4M3.F32.PACK_AB_MERGE_C R82, R83, R82, RZ ;  /* 0x000000525352723e */ /* 0x000fc400048070ff */
[----:B-1----:R-:W-:Y:S01]  /*1ea0*/  LOP3.LUT R7, R3, 0x60, RZ, 0x3c, !PT ;  /* 0x0000006003077812 */ /* 0x002fe200078e3cff */
[----:B------:R-:W-:Y:S01]  /*1eb0*/  STS.U16 [R9+UR8+0x8], R52 ;  /* 0x0000083409007988 */ /* 0x000fe20008000408 */
[----:B------:R-:W-:Y:S02]  /*1ec0*/  F2FP.SATFINITE.E4M3.F32.PACK_AB_MERGE_C R84, R85, R84, RZ ;  /* 0x000000545554723e */ /* 0x000fe400048070ff */
[----:B------:R-:W-:Y:S01]  /*1ed0*/  F2FP.SATFINITE.E4M3.F32.PACK_AB_MERGE_C R86, R87, R86, RZ ;  /* 0x000000565756723e */ /* 0x000fe200048070ff */
[----:B------:R-:W-:Y:S01]  /*1ee0*/  STS.U16 [R9+UR8+0x408], R54 ;  /* 0x0004083609007988 */ /* 0x000fe20008000408 */
[----:B------:R-:W-:-:S03]  /*1ef0*/  LOP3.LUT R3, R3, 0x70, RZ, 0x3c, !PT ;  /* 0x0000007003037812 */ /* 0x000fc600078e3cff */
[----:B------:R-:W-:Y:S04]  /*1f00*/  STS.U16 [R11+UR8], R56 ;  /* 0x000000380b007988 */ /* 0x000fe80008000408 */
[----:B------:R-:W-:Y:S04]  /*1f10*/  STS.U16 [R11+UR8+0x400], R58 ;  /* 0x0004003a0b007988 */ /* 0x000fe80008000408 */
[----:B------:R-:W-:Y:S04]  /*1f20*/  STS.U16 [R11+UR8+0x8], R60 ;  /* 0x0000083c0b007988 */ /* 0x000fe80008000408 */
[----:B------:R-:W-:Y:S04]  /*1f30*/  STS.U16 [R11+UR8+0x408], R62 ;  /* 0x0004083e0b007988 */ /* 0x000fe80008000408 */
        /* <DEDUP_REMOVED lines=11> */
[----:B------:R-:W-:Y:S01]  /*1ff0*/  STS.U16 [R3+UR8+0x408], R86 ;  /* 0x0004085603007988 */ /* 0x000fe20008000408 */
[----:B------:R1:W-:Y:S06]  /*2000*/  MEMBAR.ALL.CTA ;  /* 0x0000000000007992 */ /* 0x0003ec0000008000 */
[----:B-1----:R-:W1:Y:S02]  /*2010*/  FENCE.VIEW.ASYNC.S ;  /* 0x00000000000073c6 */ /* 0x002e640000000000 */
[----:B-1----:R-:W-:Y:S06]  /*2020*/  BAR.SYNC.DEFER_BLOCKING 0x0 ;  /* 0x0000000000007b1d */ /* 0x002fec0000010000 */
[----:B------:R1:W-:Y:S01]  /*2030*/  @UP1 UTMASTG.2D [UR8], [UR4] ;  /* 0x00000008040013b5 */ /* 0x0003e20008008000 */
[----:B------:R0:W-:Y:S01]  /*2040*/  UTMACMDFLUSH ;  /* 0x00000000000079b7 */ /* 0x0001e20000000000 */
[----:B------:R-:W-:-:S04]  /*2050*/  DEPBAR.LE SB0, 0x0 ;  /* 0x000080000000791a */ /* 0x000fc80000000000 */
[----:B------:R-:W-:Y:S06]  /*2060*/  BAR.SYNC.DEFER_BLOCKING 0x0 ;  /* 0x0000000000007b1d */ /* 0x000fec0000010000 */
[----:B-1----:R-:W-:Y:S05]  /*2070*/  EXIT ;  /* 0x000000000000794d */ /* 0x002fea0003800000 */
.L_x_49:
[----:B------:R-:W1:Y:S02]  /*2080*/  SYNCS.PHASECHK.TRANS64.TRYWAIT P0, [UR8+0x3000], R2 ;  /* 0x00300002ff0075a7 */ /* 0x000e640008000148 */
[----:B-1----:R-:W-:Y:S05]  /*2090*/  @!P0 BRA `(.L_x_49) ;  /* 0xfffffffc00f88947 */ /* 0x002fea000383ffff */
[----:B------:R-:W-:Y:S05]  /*20a0*/  BRA `(.L_x_51) ;  /* 0xfffffff800387947 */ /* 0x000fea000383ffff */
.L_x_52:
[----:B------:R-:W-:-:S00]  /*20b0*/  BRA `(.L_x_52) ;  /* 0xfffffffc00fc7947 */ /* 0x000fc0000383ffff */
[----:B------:R-:W-:-:S00]  /*20c0*/  NOP ;  /* 0x0000000000007918 */ /* 0x000fc00000000000 */
        /* <DEDUP_REMOVED lines=11> */
.L_x_53:


//--------------------- .nv.shared.gluon_wgmma    --------------------------
	.section	.nv.shared.gluon_wgmma,"aw",@nobits
	.sectionflags	@""
	.align	16
	.zero		1024


//--------------------- .nv.shared.reserved.0     --------------------------
	.section	.nv.shared.reserved.0,"aw",@nobits
	.weak		__nv_reservedSMEM_offset_0_alias
	.size		__nv_reservedSMEM_offset_0_alias, 0, 0
	.other		__nv_reservedSMEM_offset_0_alias,@"STO_CUDA_RESERVED_SHARED STV_DEFAULT"
__nv_reservedSMEM_offset_0_alias:
	.zero		0


//--------------------- .nv.constant0.gluon_wgmma --------------------------
	.section	.nv.constant0.gluon_wgmma,"a",@progbits
	.sectionflags	@""
	.align	4
.nv.constant0.gluon_wgmma:
	.zero		608


//--------------------- SYMBOLS --------------------------

	.type		.nv.reservedSmem.offset0,@object
	.size		.nv.reservedSmem.offset0,0x4
